	.target	sm_100a

	.elftype	@"ET_EXEC"


//--------------------- .note.nv.tkinfo           --------------------------
	.section	.note.nv.tkinfo,"",@"SHT_NOTE"
	.sectionflags	@"SHF_NOTE_NV_TKINFO"
	.tkinfo
        /*0018*/ 	.word	0x00000081
        /*0030*/ 	.string	""
        /*0030*/ 	.string	"ptxas-blackwell"
        /*0030*/ 	.string	"Cuda compilation tools, release 12.9, V12.9.86"
        /*0030*/ 	.string	"Build cuda_12.9.r12.9/compiler.36037853_0"
        /*0030*/ 	.string	"-v  -suppress-debug-info  -lineinfo  -arch sm_100a "



//--------------------- .note.nv.cuver            --------------------------
	.section	.note.nv.cuver,"",@"SHT_NOTE"
	.sectionflags	@"SHF_NOTE_NV_CUVER"
        /*0018*/ 	.short	0x0001
        /*001a*/ 	.short	0x0064
        /*001c*/ 	.short	0x0001
        /*001e*/ 	.short	0x0000
        /*0020*/ 	.short	0x0001
        /*0022*/ 	.short	0x0000


//--------------------- .nv.info                  --------------------------
	.section	.nv.info,"",@"SHT_CUDA_INFO"
	.align	4


	//----- nvinfo : EIATTR_REGCOUNT
	.align		4
        /*0000*/ 	.byte	0x04, 0x2f
        /*0002*/ 	.short	(.L_4 - .L_3)
	.align		4
.L_3:
        /*0004*/ 	.word	index@(gluon_tcgen05)
        /*0008*/ 	.word	0x00000027


	//----- nvinfo : EIATTR_FRAME_SIZE
	.align		4
.L_4:
        /*000c*/ 	.byte	0x04, 0x11
        /*000e*/ 	.short	(.L_6 - .L_5)
	.align		4
.L_5:
        /*0010*/ 	.word	index@($__internal_2_$__cuda_sm10x_tcgen05_guardrail_trap_unallocated_columns_being_dealloced)
        /*0014*/ 	.word	0x00000000


	//----- nvinfo : EIATTR_FRAME_SIZE
	.align		4
.L_6:
        /*0018*/ 	.byte	0x04, 0x11
        /*001a*/ 	.short	(.L_8 - .L_7)
	.align		4
.L_7:
        /*001c*/ 	.word	index@($__internal_1_$__cuda_sm10x_tcgen05_guardrail_trap_phase_invalid_during_alloc)
        /*0020*/ 	.word	0x00000000


	//----- nvinfo : EIATTR_FRAME_SIZE
	.align		4
.L_8:
        /*0024*/ 	.byte	0x04, 0x11
        /*0026*/ 	.short	(.L_10 - .L_9)
	.align		4
.L_9:
        /*0028*/ 	.word	index@($__internal_0_$__cuda_sm10x_tcgen05_guardrail_trap_col_being_dealloced_not_returned_by_alloc)
        /*002c*/ 	.word	0x00000000


	//----- nvinfo : EIATTR_FRAME_SIZE
	.align		4
.L_10:
        /*0030*/ 	.byte	0x04, 0x11
        /*0032*/ 	.short	(.L_12 - .L_11)
	.align		4
.L_11:
        /*0034*/ 	.word	index@(gluon_tcgen05)
        /*0038*/ 	.word	0x00000000


	//----- nvinfo : EIATTR_MIN_STACK_SIZE
	.align		4
.L_12:
        /*003c*/ 	.byte	0x04, 0x12
        /*003e*/ 	.short	(.L_14 - .L_13)
	.align		4
.L_13:
        /*0040*/ 	.word	index@(gluon_tcgen05)
        /*0044*/ 	.word	0x00000000
.L_14:


//--------------------- .nv.info.gluon_tcgen05    --------------------------
	.section	.nv.info.gluon_tcgen05,"",@"SHT_CUDA_INFO"
	.sectionflags	@""
	.align	4


	//----- nvinfo : EIATTR_CUDA_API_VERSION
	.align		4
        /*0000*/ 	.byte	0x04, 0x37
        /*0002*/ 	.short	(.L_16 - .L_15)
.L_15:
        /*0004*/ 	.word	0x00000081


	//----- nvinfo : EIATTR_KPARAM_INFO
	.align		4
.L_16:
        /*0008*/ 	.byte	0x04, 0x17
        /*000a*/ 	.short	(.L_18 - .L_17)
.L_17:
        /*000c*/ 	.word	0x00000000
        /*0010*/ 	.short	0x000a
        /*0012*/ 	.short	0x0048
        /*0014*/ 	.byte	0x00, 0xf4, 0x21, 0x00


	//----- nvinfo : EIATTR_KPARAM_INFO
	.align		4
.L_18:
        /*0018*/ 	.byte	0x04, 0x17
        /*001a*/ 	.short	(.L_20 - .L_19)
.L_19:
        /*001c*/ 	.word	0x00000000
        /*0020*/ 	.short	0x0009
        /*0022*/ 	.short	0x0040
        /*0024*/ 	.byte	0x00, 0xf4, 0x21, 0x00


	//----- nvinfo : EIATTR_KPARAM_INFO
	.align		4
.L_20:
        /*0028*/ 	.byte	0x04, 0x17
        /*002a*/ 	.short	(.L_22 - .L_21)
.L_21:
        /*002c*/ 	.word	0x00000000
        /*0030*/ 	.short	0x0008
        /*0032*/ 	.short	0x0038
        /*0034*/ 	.byte	0x00, 0xf0, 0x21, 0x00


	//----- nvinfo : EIATTR_KPARAM_INFO
	.align		4
.L_22:
        /*0038*/ 	.byte	0x04, 0x17
        /*003a*/ 	.short	(.L_24 - .L_23)
.L_23:
        /*003c*/ 	.word	0x00000000
        /*0040*/ 	.short	0x0007
        /*0042*/ 	.short	0x0030
        /*0044*/ 	.byte	0x00, 0xf0, 0x21, 0x00


	//----- nvinfo : EIATTR_KPARAM_INFO
	.align		4
.L_24:
        /*0048*/ 	.byte	0x04, 0x17
        /*004a*/ 	.short	(.L_26 - .L_25)
.L_25:
        /*004c*/ 	.word	0x00000000
        /*0050*/ 	.short	0x0006
        /*0052*/ 	.short	0x0028
        /*0054*/ 	.byte	0x00, 0xf0, 0x21, 0x00


	//----- nvinfo : EIATTR_KPARAM_INFO
	.align		4
.L_26:
        /*0058*/ 	.byte	0x04, 0x17
        /*005a*/ 	.short	(.L_28 - .L_27)
.L_27:
        /*005c*/ 	.word	0x00000000
        /*0060*/ 	.short	0x0005
        /*0062*/ 	.short	0x0020
        /*0064*/ 	.byte	0x00, 0xf0, 0x11, 0x00


	//----- nvinfo : EIATTR_KPARAM_INFO
	.align		4
.L_28:
        /*0068*/ 	.byte	0x04, 0x17
        /*006a*/ 	.short	(.L_30 - .L_29)
.L_29:
        /*006c*/ 	.word	0x00000000
        /*0070*/ 	.short	0x0004
        /*0072*/ 	.short	0x001c
        /*0074*/ 	.byte	0x00, 0xf0, 0x11, 0x00


	//----- nvinfo : EIATTR_KPARAM_INFO
	.align		4
.L_30:
        /*0078*/ 	.byte	0x04, 0x17
        /*007a*/ 	.short	(.L_32 - .L_31)
.L_31:
        /*007c*/ 	.word	0x00000000
        /*0080*/ 	.short	0x0003
        /*0082*/ 	.short	0x0018
        /*0084*/ 	.byte	0x00, 0xf0, 0x11, 0x00


	//----- nvinfo : EIATTR_KPARAM_INFO
	.align		4
.L_32:
        /*0088*/ 	.byte	0x04, 0x17
        /*008a*/ 	.short	(.L_34 - .L_33)
.L_33:
        /*008c*/ 	.word	0x00000000
        /*0090*/ 	.short	0x0002
        /*0092*/ 	.short	0x0010
        /*0094*/ 	.byte	0x00, 0xf4, 0x21, 0x00


	//----- nvinfo : EIATTR_KPARAM_INFO
	.align		4
.L_34:
        /*0098*/ 	.byte	0x04, 0x17
        /*009a*/ 	.short	(.L_36 - .L_35)
.L_35:
        /*009c*/ 	.word	0x00000000
        /*00a0*/ 	.short	0x0001
        /*00a2*/ 	.short	0x0008
        /*00a4*/ 	.byte	0x00, 0xf4, 0x21, 0x00


	//----- nvinfo : EIATTR_KPARAM_INFO
	.align		4
.L_36:
        /*00a8*/ 	.byte	0x04, 0x17
        /*00aa*/ 	.short	(.L_38 - .L_37)
.L_37:
        /*00ac*/ 	.word	0x00000000
        /*00b0*/ 	.short	0x0000
        /*00b2*/ 	.short	0x0000
        /*00b4*/ 	.byte	0x00, 0xf4, 0x21, 0x00


	//----- nvinfo : EIATTR_AT_ENTRY_FRAGMENTS
	.align		4
.L_38:
        /*00b8*/ 	.byte	0x04, 0x4f
        /*00ba*/ 	.short	(.L_40 - .L_39)


	//   ....[0]....
.L_39:
        /*00bc*/ 	.word	0x00000004


	//----- nvinfo : EIATTR_RESERVED_SMEM_USED
	.align		4
.L_40:
        /*00c0*/ 	.byte	0x01, 0x41
	.zero		2


	//----- nvinfo : EIATTR_SPARSE_MMA_MASK
	.align		4
        /*00c4*/ 	.byte	0x03, 0x50
        /*00c6*/ 	.short	0x0000


	//----- nvinfo : EIATTR_TCGEN05_1CTA_USED
	.align		4
        /*00c8*/ 	.byte	0x01, 0x51
	.zero		2


	//----- nvinfo : EIATTR_MAXREG_COUNT
	.align		4
        /*00cc*/ 	.byte	0x03, 0x1b
        /*00ce*/ 	.short	0x00ff


	//----- nvinfo : EIATTR_NUM_BARRIERS
	.align		4
        /*00d0*/ 	.byte	0x02, 0x4c
        /*00d2*/ 	.byte	0x01
	.zero		1


	//----- nvinfo : EIATTR_INT_WARP_WIDE_INSTR_OFFSETS
	.align		4
        /*00d4*/ 	.byte	0x04, 0x31
        /*00d6*/ 	.short	(.L_42 - .L_41)


	//   ....[0]....
.L_41:
        /*00d8*/ 	.word	0x00001780


	//   ....[1]....
        /*00dc*/ 	.word	0x000017a0


	//   ....[2]....
        /*00e0*/ 	.word	0x00001820


	//   ....[3]....
        /*00e4*/ 	.word	0x00001940


	//   ....[4]....
        /*00e8*/ 	.word	0x00001950


	//   ....[5]....
        /*00ec*/ 	.word	0x00001960


	//   ....[6]....
        /*00f0*/ 	.word	0x00001970


	//   ....[7]....
        /*00f4*/ 	.word	0x00001ba0


	//   ....[8]....
        /*00f8*/ 	.word	0x00001bb0


	//   ....[9]....
        /*00fc*/ 	.word	0x00001cd0


	//   ....[10]....
        /*0100*/ 	.word	0x00001ce0


	//   ....[11]....
        /*0104*/ 	.word	0x00001d30


	//   ....[12]....
        /*0108*/ 	.word	0x00001d70


	//   ....[13]....
        /*010c*/ 	.word	0x00001ea0


	//   ....[14]....
        /*0110*/ 	.word	0x00001eb0


	//   ....[15]....
        /*0114*/ 	.word	0x000020f0


	//   ....[16]....
        /*0118*/ 	.word	0x00002100


	//   ....[17]....
        /*011c*/ 	.word	0x00002490


	//   ....[18]....
        /*0120*/ 	.word	0x000024e0


	//----- nvinfo : EIATTR_COOP_GROUP_MASK_REGIDS
	.align		4
.L_42:
        /*0124*/ 	.byte	0x04, 0x29
        /*0126*/ 	.short	(.L_44 - .L_43)


	//   ....[0]....
.L_43:
        /*0128*/ 	.word	0xffffffff


	//   ....[1]....
        /*012c*/ 	.word	0xffffffff


	//   ....[2]....
        /*0130*/ 	.word	0xffffffff


	//   ....[3]....
        /*0134*/ 	.word	0xffffffff


	//   ....[4]....
        /*0138*/ 	.word	0xffffffff


	//   ....[5]....
        /*013c*/ 	.word	0xffffffff


	//   ....[6]....
        /*0140*/ 	.word	0xffffffff


	//   ....[7]....
        /*0144*/ 	.word	0xffffffff


	//   ....[8]....
        /*0148*/ 	.word	0xffffffff


	//   ....[9]....
        /*014c*/ 	.word	0xffffffff


	//----- nvinfo : EIATTR_COOP_GROUP_INSTR_OFFSETS
	.align		4
.L_44:
        /*0150*/ 	.byte	0x04, 0x28
        /*0152*/ 	.short	(.L_46 - .L_45)


	//   ....[0]....
.L_45:
        /*0154*/ 	.word	0x00000050


	//   ....[1]....
        /*0158*/ 	.word	0x00000310


	//   ....[2]....
        /*015c*/ 	.word	0x00000500


	//   ....[3]....
        /*0160*/ 	.word	0x000009a0


	//   ....[4]....
        /*0164*/ 	.word	0x00000ae0


	//   ....[5]....
        /*0168*/ 	.word	0x00000fe0


	//   ....[6]....
        /*016c*/ 	.word	0x00001120


	//   ....[7]....
        /*0170*/ 	.word	0x00001610


	//   ....[8]....
        /*0174*/ 	.word	0x00002320


	//   ....[9]....
        /*0178*/ 	.word	0x00002590


	//----- nvinfo : EIATTR_VRC_CTA_INIT_COUNT
	.align		4
.L_46:
        /*017c*/ 	.byte	0x02, 0x4a
        /*017e*/ 	.byte	0x80
	.zero		1


	//----- nvinfo : EIATTR_MBARRIER_INSTR_OFFSETS
	.align		4
        /*0180*/ 	.byte	0x04, 0x39
        /*0182*/ 	.short	(.L_48 - .L_47)


	//   ....[0]....
.L_47:
        /*0184*/ 	.word	0x00001840
        /*0188*/ 	.word	0x000000ff
        /*018c*/ 	.word	0x00002000
        /*0190*/ 	.short	0x0100
        /*0192*/ 	.byte	0x08
	.zero		1


	//   ....[1]....
        /*0194*/ 	.word	0x00001850
        /*0198*/ 	.word	0x000000ff
        /*019c*/ 	.word	0x00002010
        /*01a0*/ 	.short	0x0100
        /*01a2*/ 	.byte	0x08
	.zero		1


	//   ....[2]....
        /*01a4*/ 	.word	0x00001ac0
        /*01a8*/ 	.word	0x000000ff
        /*01ac*/ 	.word	0x00002000
        /*01b0*/ 	.short	0x010a
        /*01b2*/ 	.byte	0x08
	.zero		1


	//   ....[3]....
        /*01b4*/ 	.word	0x00001c00
        /*01b8*/ 	.word	0x000000ff
        /*01bc*/ 	.word	0x00002010
        /*01c0*/ 	.short	0x010a
        /*01c2*/ 	.byte	0x08
	.zero		1


	//   ....[4]....
        /*01c4*/ 	.word	0x00001de0
        /*01c8*/ 	.word	0x000000ff
        /*01cc*/ 	.word	0x00002000
        /*01d0*/ 	.short	0x010a
        /*01d2*/ 	.byte	0x08
	.zero		1


	//   ....[5]....
        /*01d4*/ 	.word	0x00001ef0
        /*01d8*/ 	.word	0x000000ff
        /*01dc*/ 	.word	0x00002010
        /*01e0*/ 	.short	0x010a
        /*01e2*/ 	.byte	0x08
	.zero		1


	//   ....[6]....
        /*01e4*/ 	.word	0x00001f90
        /*01e8*/ 	.word	0x000000ff
        /*01ec*/ 	.word	0x00002000
        /*01f0*/ 	.short	0x0108
        /*01f2*/ 	.byte	0x08
	.zero		1


	//   ....[7]....
        /*01f4*/ 	.word	0x00001fa0
        /*01f8*/ 	.word	0x000000ff
        /*01fc*/ 	.word	0x00002010
        /*0200*/ 	.short	0x0108
        /*0202*/ 	.byte	0x08
	.zero		1


	//   ....[8]....
        /*0204*/ 	.word	0x000025b0
        /*0208*/ 	.word	0x000000ff
        /*020c*/ 	.word	0x00002000
        /*0210*/ 	.short	0x010a
        /*0212*/ 	.byte	0x08
	.zero		1


	//   ....[9]....
        /*0214*/ 	.word	0x000025e0
        /*0218*/ 	.word	0x000000ff
        /*021c*/ 	.word	0x00002010
        /*0220*/ 	.short	0x010a
        /*0222*/ 	.byte	0x08
	.zero		1


	//   ....[10]....
        /*0224*/ 	.word	0x00002610
        /*0228*/ 	.word	0x000000ff
        /*022c*/ 	.word	0x00002000
        /*0230*/ 	.short	0x010a
        /*0232*/ 	.byte	0x08
	.zero		1


	//   ....[11]....
        /*0234*/ 	.word	0x00002640
        /*0238*/ 	.word	0x000000ff
        /*023c*/ 	.word	0x00002010
        /*0240*/ 	.short	0x010a
        /*0242*/ 	.byte	0x08
	.zero		1


	//----- nvinfo : EIATTR_NUM_MBARRIERS
	.align		4
.L_48:
        /*0244*/ 	.byte	0x03, 0x38
        /*0246*/ 	.short	0x0002


	//----- nvinfo : EIATTR_EXIT_INSTR_OFFSETS
	.align		4
        /*0248*/ 	.byte	0x04, 0x1c
        /*024a*/ 	.short	(.L_50 - .L_49)


	//   ....[0]....
.L_49:
        /*024c*/ 	.word	0x000025a0


	//----- nvinfo : EIATTR_REQNTID
	.align		4
.L_50:
        /*0250*/ 	.byte	0x04, 0x10
        /*0252*/ 	.short	(.L_52 - .L_51)
.L_51:
        /*0254*/ 	.word	0x00000080
        /*0258*/ 	.word	0x00000001
        /*025c*/ 	.word	0x00000001


	//----- nvinfo : EIATTR_CRS_STACK_SIZE
	.align		4
.L_52:
        /*0260*/ 	.byte	0x04, 0x1e
        /*0262*/ 	.short	(.L_54 - .L_53)
.L_53:
        /*0264*/ 	.word	0x00000000


	//----- nvinfo : EIATTR_CBANK_PARAM_SIZE
	.align		4
.L_54:
        /*0268*/ 	.byte	0x03, 0x19
        /*026a*/ 	.short	0x0050


	//----- nvinfo : EIATTR_PARAM_CBANK
	.align		4
        /*026c*/ 	.byte	0x04, 0x0a
        /*026e*/ 	.short	(.L_56 - .L_55)
	.align		4
.L_55:
        /*0270*/ 	.word	index@(.nv.constant0.gluon_tcgen05)
        /*0274*/ 	.short	0x0380
        /*0276*/ 	.short	0x0050


	//----- nvinfo : EIATTR_SW_WAR
	.align		4
.L_56:
        /*0278*/ 	.byte	0x04, 0x36
        /*027a*/ 	.short	(.L_58 - .L_57)
.L_57:
        /*027c*/ 	.word	0x00000008
.L_58:


//--------------------- .nv.compat                --------------------------
	.section	.nv.compat,"",@"SHT_CUDA_COMPAT_INFO"
	.align	4
        /*0000*/ 	.byte	0x02, 0x02, 0x02, 0x00, 0x02, 0x05, 0x05, 0x00, 0x02, 0x03, 0x03, 0x00, 0x02, 0x06, 0x01, 0x00


//--------------------- .nv.callgraph             --------------------------
	.section	.nv.callgraph,"",@"SHT_CUDA_CALLGRAPH"
	.align	4
	.sectionentsize	8
	.align		4
        /*0000*/ 	.word	0x00000000
	.align		4
        /*0004*/ 	.word	0xffffffff
	.align		4
        /*0008*/ 	.word	0x00000000
	.align		4
        /*000c*/ 	.word	0xfffffffe
	.align		4
        /*0010*/ 	.word	0x00000000
	.align		4
        /*0014*/ 	.word	0xfffffffd
	.align		4
        /*0018*/ 	.word	0x00000000
	.align		4
        /*001c*/ 	.word	0xfffffffc


//--------------------- .text.gluon_tcgen05       --------------------------
	.section	.text.gluon_tcgen05,"ax",@progbits
	.align	128
        .global         gluon_tcgen05
        .type           gluon_tcgen05,@function
        .size           gluon_tcgen05,(.L_x_73 - gluon_tcgen05)
        .other          gluon_tcgen05,@"STO_CUDA_ENTRY STV_DEFAULT"
gluon_tcgen05:
.text.gluon_tcgen05:
[----:B------:R-:W1:Y:S01]  /*0000*/  LDC R1, c[0x0][0x37c] ;  /* 0x0000df00ff017b82 */ /* 0x000e620000000800 */
[----:B------:R-:W2:Y:S02]  /*0010*/  S2R R0, SR_TID.X ;  /* 0x0000000000007919 */ /* 0x000ea40000002100 */
[----:B--2---:R-:W-:-:S13]  /*0020*/  ISETP.GE.U32.AND P2, PT, R0, 0x20, PT ;  /* 0x000000200000780c */ /* 0x004fda0003f46070 */
[----:B------:R-:W-:Y:S05]  /*0030*/  @P2 BRA `(.L_x_0) ;  /* 0x0000000000b82947 */ /* 0x000fea0003800000 */
[----:B------:R-:W2:Y:S01]  /*0040*/  S2UR UR6, SR_CgaCtaId ;  /* 0x00000000000679c3 */ /* 0x000ea20000008800 */
[----:B------:R-:W-:Y:S01]  /*0050*/  NOP ;  /* 0x0000000000007918 */ /* 0x000fe20000000000 */
[----:B------:R-:W-:Y:S02]  /*0060*/  UMOV UR4, 0x40 ;  /* 0x0000004000047882 */ /* 0x000fe40000000000 */
[----:B--2---:R-:W-:-:S09]  /*0070*/  ULEA UR4, UR6, UR4, 0x18 ;  /* 0x0000000406047291 */ /* 0x004fd2000f8ec0ff */
[----:B------:R-:W2:Y:S01]  /*0080*/  LDS.U8 R2, [UR4] ;  /* 0x00000004ff027984 */ /* 0x000ea20008000000 */
[----:B------:R-:W-:Y:S02]  /*0090*/  UMOV UR4, 0x400 ;  /* 0x0000040000047882 */ /* 0x000fe40000000000 */
[----:B------:R-:W-:Y:S01]  /*00a0*/  ULEA UR4, UR6, UR4, 0x18 ;  /* 0x0000000406047291 */ /* 0x000fe2000f8ec0ff */
[----:B--2---:R-:W-:-:S13]  /*00b0*/  ISETP.NE.AND P0, PT, R2, RZ, PT ;  /* 0x000000ff0200720c */ /* 0x004fda0003f05270 */
[----:B------:R-:W-:Y:S05]  /*00c0*/  @P0 BRA `(.L_x_1) ;  /* 0x00000000007c0947 */ /* 0x000fea0003800000 */
[----:B------:R-:W-:-:S13]  /*00d0*/  ELECT P0, URZ, PT ;  /* 0x0000000000ff782f */ /* 0x000fda0003800000 */
[----:B------:R-:W-:Y:S05]  /*00e0*/  @!P0 BRA `(.L_x_2) ;  /* 0x0000000000848947 */ /* 0x000fea0003800000 */
[----:B------:R-:W-:Y:S01]  /*00f0*/  UMOV UR5, 0x2 ;  /* 0x0000000200057882 */ /* 0x000fe20000000000 */
[----:B------:R-:W-:Y:S02]  /*0100*/  IMAD.MOV.U32 R5, RZ, RZ, 0x1 ;  /* 0x00000001ff057424 */ /* 0x000fe400078e00ff */
[----:B------:R-:W-:Y:S02]  /*0110*/  IMAD.MOV.U32 R3, RZ, RZ, 0x3 ;  /* 0x00000003ff037424 */ /* 0x000fe400078e00ff */
[----:B------:R-:W-:Y:S04]  /*0120*/  DEPBAR.LE SB2, 0x36 ;  /* 0x0000ad800000791a */ /* 0x000fe80000000000 */
[----:B------:R-:W2:Y:S02]  /*0130*/  UTCATOMSWS.FIND_AND_SET.ALIGN UP0, UR5, UR5 ;  /* 0x00000005000575e3 */ /* 0x000ea40008000800 */
[----:B--2---:R-:W-:-:S04]  /*0140*/  PLOP3.LUT P0, PT, PT, PT, UP0, 0x80, 0x8 ;  /* 0x000000000008781c */ /* 0x004fc80003f0f008 */
[----:B------:R-:W-:-:S04]  /*0150*/  SEL R2, RZ, 0xffffffff, !P0 ;  /* 0xffffffffff027807 */ /* 0x000fc80004000000 */
[----:B------:R-:W-:Y:S01]  /*0160*/  ISETP.NE.AND P0, PT, R2, RZ, PT ;  /* 0x000000ff0200720c */ /* 0x000fe20003f05270 */
[----:B------:R-:W-:-:S12]  /*0170*/  IMAD.U32 R2, RZ, RZ, UR5 ;  /* 0x00000005ff027e24 */ /* 0x000fd8000f8e00ff */
[----:B------:R-:W-:Y:S05]  /*0180*/  @P0 BRA `(.L_x_3) ;  /* 0x0000000000240947 */ /* 0x000fea0003800000 */
.L_x_4:
[----:B------:R-:W-:Y:S05]  /*0190*/  NANOSLEEP 0x64 ;  /* 0x000000640000795d */ /* 0x000fea0003800000 */
[----:B------:R-:W-:-:S05]  /*01a0*/  UMOV UR5, 0x2 ;  /* 0x0000000200057882 */ /* 0x000fca0000000000 */
[----:B------:R-:W-:Y:S04]  /*01b0*/  DEPBAR.LE SB2, 0x36 ;  /* 0x0000ad800000791a */ /* 0x000fe80000000000 */
[----:B------:R-:W2:Y:S02]  /*01c0*/  UTCATOMSWS.FIND_AND_SET.ALIGN UP0, UR5, UR5 ;  /* 0x00000005000575e3 */ /* 0x000ea40008000800 */
[----:B--2---:R-:W-:-:S04]  /*01d0*/  PLOP3.LUT P0, PT, PT, PT, UP0, 0x80, 0x8 ;  /* 0x000000000008781c */ /* 0x004fc80003f0f008 */
[----:B------:R-:W-:-:S04]  /*01e0*/  SEL R2, RZ, 0xffffffff, !P0 ;  /* 0xffffffffff027807 */ /* 0x000fc80004000000 */
[----:B------:R-:W-:Y:S01]  /*01f0*/  ISETP.NE.AND P0, PT, R2, RZ, PT ;  /* 0x000000ff0200720c */ /* 0x000fe20003f05270 */
[----:B------:R-:W-:-:S12]  /*0200*/  IMAD.U32 R2, RZ, RZ, UR5 ;  /* 0x00000005ff027e24 */ /* 0x000fd8000f8e00ff */
[----:B------:R-:W-:Y:S05]  /*0210*/  @!P0 BRA `(.L_x_4) ;  /* 0xfffffffc00dc8947 */ /* 0x000fea000383ffff */
.L_x_3:
[C---:B------:R-:W-:Y:S01]  /*0220*/  VIADD R4, R2.reuse, 0x10 ;  /* 0x0000001002047836 */ /* 0x040fe20000000000 */
[----:B------:R-:W-:Y:S01]  /*0230*/  UMOV UR5, 0x50 ;  /* 0x0000005000057882 */ /* 0x000fe20000000000 */
[----:B------:R-:W-:Y:S01]  /*0240*/  SHF.L.U32 R3, R3, R2, RZ ;  /* 0x0000000203037219 */ /* 0x000fe200000006ff */
[----:B------:R-:W-:Y:S01]  /*0250*/  ULEA UR5, UR6, UR5, 0x18 ;  /* 0x0000000506057291 */ /* 0x000fe2000f8ec0ff */
[----:B------:R-:W-:Y:S01]  /*0260*/  IMAD.SHL.U32 R2, R2, 0x20, RZ ;  /* 0x0000002002027824 */ /* 0x000fe200078e00ff */
[----:B------:R-:W-:-:S04]  /*0270*/  SHF.L.U32 R4, R5, R4, RZ ;  /* 0x0000000405047219 */ /* 0x000fc800000006ff */
[----:B------:R-:W-:-:S05]  /*0280*/  LOP3.LUT R3, R4, R3, RZ, 0xfc, !PT ;  /* 0x0000000304037212 */ /* 0x000fca00078efcff */
[----:B------:R2:W-:Y:S04]  /*0290*/  ATOMS.OR RZ, [UR5], R3 ;  /* 0x00000003ffff798c */ /* 0x0005e8000b000005 */
[----:B------:R2:W-:Y:S01]  /*02a0*/  STS [UR4], R2 ;  /* 0x00000002ff007988 */ /* 0x0005e20008000804 */
[----:B------:R-:W-:Y:S05]  /*02b0*/  BRA `(.L_x_2) ;  /* 0x0000000000107947 */ /* 0x000fea0003800000 */
.L_x_1:
[----:B------:R-:W-:Y:S01]  /*02c0*/  IMAD.MOV.U32 R3, RZ, RZ, -0x1 ;  /* 0xffffffffff037424 */ /* 0x000fe200078e00ff */
[----:B------:R-:W-:-:S04]  /*02d0*/  MOV R2, 0x300 ;  /* 0x0000030000027802 */ /* 0x000fc80000000f00 */
[----:B------:R2:W-:Y:S03]  /*02e0*/  STS [UR4], R3 ;  /* 0x00000003ff007988 */ /* 0x0005e60008000804 */
[----:B-12---:R-:W-:Y:S05]  /*02f0*/  CALL.REL.NOINC `($__internal_1_$__cuda_sm10x_tcgen05_guardrail_trap_phase_invalid_during_alloc) ;  /* 0x0000002000e87944 */ /* 0x006fea0003c00000 */
.L_x_2:
[----:B------:R-:W-:Y:S05]  /*0300*/  WARPSYNC.ALL ;  /* 0x0000000000007948 */ /* 0x000fea0003800000 */
[----:B------:R-:W-:Y:S01]  /*0310*/  NOP ;  /* 0x0000000000007918 */ /* 0x000fe20000000000 */
.L_x_0:
[----:B------:R-:W3:Y:S08]  /*0320*/  S2UR UR4, SR_CgaCtaId ;  /* 0x00000000000479c3 */ /* 0x000ef00000008800 */
[----:B------:R-:W-:Y:S01]  /*0330*/  BAR.SYNC.DEFER_BLOCKING 0x0 ;  /* 0x0000000000007b1d */ /* 0x000fe20000010000 */
[----:B------:R-:W-:-:S05]  /*0340*/  LOP3.LUT R36, R0, 0x7f, RZ, 0xc0, !PT ;  /* 0x0000007f00247812 */ /* 0x000fca00078ec0ff */
[----:B------:R-:W-:Y:S02]  /*0350*/  UMOV UR8, 0x400 ;  /* 0x0000040000087882 */ /* 0x000fe40000000000 */
[----:B--2---:R-:W2:Y:S08]  /*0360*/  LDC R3, c[0x0][0x398] ;  /* 0x0000e600ff037b82 */ /* 0x004eb00000000800 */
[----:B------:R-:W4:Y:S01]  /*0370*/  LDC R6, c[0x0][0x3a0] ;  /* 0x0000e800ff067b82 */ /* 0x000f220000000800 */
[----:B---3--:R-:W-:-:S07]  /*0380*/  ULEA UR8, UR4, UR8, 0x18 ;  /* 0x0000000804087291 */ /* 0x008fce000f8ec0ff */
[----:B------:R-:W3:Y:S02]  /*0390*/  S2UR UR6, SR_CTAID.Y ;  /* 0x00000000000679c3 */ /* 0x000ee40000002600 */
[----:B------:R-:W5:Y:S06]  /*03a0*/  LDS R4, [UR8] ;  /* 0x00000008ff047984 */ /* 0x000f6c0008000800 */
[----:B------:R-:W-:Y:S06]  /*03b0*/  BAR.SYNC.DEFER_BLOCKING 0x0 ;  /* 0x0000000000007b1d */ /* 0x000fec0000010000 */
[----:B------:R-:W-:Y:S05]  /*03c0*/  @P2 BRA `(.L_x_5) ;  /* 0x0000000000182947 */ /* 0x000fea0003800000 */
[----:B------:R-:W-:Y:S01]  /*03d0*/  ELECT P0, URZ, PT ;  /* 0x0000000000ff782f */ /* 0x000fe20003800000 */
[----:B------:R-:W-:Y:S01]  /*03e0*/  IMAD.MOV.U32 R2, RZ, RZ, 0x1 ;  /* 0x00000001ff027424 */ /* 0x000fe200078e00ff */
[----:B------:R-:W-:Y:S01]  /*03f0*/  UMOV UR5, 0x40 ;  /* 0x0000004000057882 */ /* 0x000fe20000000000 */
[----:B------:R-:W-:Y:S01]  /*0400*/  UVIRTCOUNT.DEALLOC.SMPOOL 0x80 ;  /* 0x000000800000784c */ /* 0x000fe20000000000 */
[----:B------:R-:W-:-:S09]  /*0410*/  ULEA UR5, UR4, UR5, 0x18 ;  /* 0x0000000504057291 */ /* 0x000fd2000f8ec0ff */
[----:B------:R5:W-:Y:S03]  /*0420*/  @P0 STS.U8 [UR5], R2 ;  /* 0x00000002ff000988 */ /* 0x000be60008000005 */
.L_x_5:
[----:B------:R-:W5:Y:S01]  /*0430*/  S2UR UR4, SR_CTAID.Z ;  /* 0x00000000000479c3 */ /* 0x000f620000002700 */
[----:B------:R-:W4:Y:S01]  /*0440*/  LDCU UR5, c[0x0][0x370] ;  /* 0x00006e00ff0577ac */ /* 0x000f220008000800 */
[C---:B------:R-:W-:Y:S01]  /*0450*/  ISETP.GE.U32.AND P0, PT, R36.reuse, 0x20, PT ;  /* 0x000000202400780c */ /* 0x040fe20003f06070 */
[----:B--2--5:R-:W-:Y:S01]  /*0460*/  VIADD R2, R3, 0xffffffff ;  /* 0xffffffff03027836 */ /* 0x024fe20000000000 */
[C---:B------:R-:W-:Y:S01]  /*0470*/  ISETP.NE.U32.AND P3, PT, R36.reuse, RZ, PT ;  /* 0x000000ff2400720c */ /* 0x040fe20003f65070 */
[----:B------:R-:W2:Y:S01]  /*0480*/  LDCU UR7, c[0x0][0x374] ;  /* 0x00006e80ff0777ac */ /* 0x000ea20008000800 */
[----:B------:R-:W-:Y:S01]  /*0490*/  LEA R10, R36, UR8, 0x2 ;  /* 0x00000008240a7c11 */ /* 0x000fe2000f8e10ff */
[----:B----4-:R-:W-:Y:S01]  /*04a0*/  VIADD R9, R6, 0xffffffff ;  /* 0xffffffff06097836 */ /* 0x010fe20000000000 */
[----:B------:R-:W4:Y:S01]  /*04b0*/  S2UR UR11, SR_CTAID.X ;  /* 0x00000000000b79c3 */ /* 0x000f220000002500 */
[----:B------:R-:W5:Y:S01]  /*04c0*/  LDCU.64 UR16, c[0x0][0x3c0] ;  /* 0x00007800ff1077ac */ /* 0x000f620008000a00 */
[----:B------:R-:W-:Y:S01]  /*04d0*/  R2UR UR29, R4 ;  /* 0x00000000041d72ca */ /* 0x000fe200000e0000 */
[----:B------:R-:W-:Y:S04]  /*04e0*/  BSSY.RECONVERGENT B0, `(.L_x_6) ;  /* 0x0000011000007945 */ /* 0x000fe80003800200 */
[----:B------:R3:W-:Y:S01]  /*04f0*/  @!P0 STS [R10], RZ ;  /* 0x000000ff0a008388 */ /* 0x0007e20000000800 */
[----:B------:R-:W-:-:S03]  /*0500*/  NOP ;  /* 0x0000000000007918 */ /* 0x000fc60000000000 */
[----:B------:R3:W-:Y:S02]  /*0510*/  @!P3 STS [UR8+0x24], R2 ;  /* 0x00002402ff00b988 */ /* 0x0007e40008000808 */
[----:B--23--:R-:W-:Y:S02]  /*0520*/  UIMAD UR4, UR4, UR7, UR6 ;  /* 0x00000007040472a4 */ /* 0x00cfe4000f8e0206 */
[----:B------:R2:W-:Y:S02]  /*0530*/  @!P3 STS [UR8+0x20], R9 ;  /* 0x00002009ff00b988 */ /* 0x0005e40008000808 */
[----:B----4-:R-:W-:-:S04]  /*0540*/  UIMAD UR4, UR4, UR5, UR11 ;  /* 0x00000005040472a4 */ /* 0x010fc8000f8e020b */
[----:B------:R-:W-:-:S04]  /*0550*/  UIMAD UR4, UR4, 0x180, URZ ;  /* 0x00000180040478a4 */ /* 0x000fc8000f8e02ff */
[----:B-----5:R-:W-:-:S04]  /*0560*/  UIADD3 UR12, UP0, UPT, UR4, UR16, URZ ;  /* 0x00000010040c7290 */ /* 0x020fc8000ff1e0ff */
[----:B------:R-:W-:Y:S01]  /*0570*/  ULEA.HI.X.SX32 UR13, UR4, UR17, 0x1, UP0 ;  /* 0x00000011040d7291 */ /* 0x000fe200080f0eff */
[----:B--2---:R-:W-:Y:S11]  /*0580*/  @P3 BRA `(.L_x_7) ;  /* 0x0000000000183947 */ /* 0x004ff60003800000 */
[----:B------:R-:W2:Y:S01]  /*0590*/  LDS R3, [UR8+0x8] ;  /* 0x00000808ff037984 */ /* 0x000ea20008000800 */
[----:B------:R-:W3:Y:S01]  /*05a0*/  LDC.64 R12, c[0x0][0x380] ;  /* 0x0000e000ff0c7b82 */ /* 0x000ee20000000a00 */
[----:B------:R-:W-:Y:S02]  /*05b0*/  IMAD.MOV.U32 R4, RZ, RZ, 0x70 ;  /* 0x00000070ff047424 */ /* 0x000fe400078e00ff */
[----:B---3--:R3:W-:Y:S03]  /*05c0*/  STS.64 [UR8], R12 ;  /* 0x0000000cff007988 */ /* 0x0087e60008000a08 */
[----:B--2---:R-:W-:-:S05]  /*05d0*/  LOP3.LUT R3, R3, 0x10, R4, 0xd8, !PT ;  /* 0x0000001003037812 */ /* 0x004fca00078ed804 */
[----:B------:R3:W-:Y:S02]  /*05e0*/  STS [UR8+0x8], R3 ;  /* 0x00000803ff007988 */ /* 0x0007e40008000808 */
.L_x_7:
[----:B------:R-:W-:Y:S05]  /*05f0*/  BSYNC.RECONVERGENT B0 ;  /* 0x0000000000007941 */ /* 0x000fea0003800200 */
.L_x_6:
[----:B------:R-:W-:Y:S04]  /*0600*/  BSSY.RECONVERGENT B0, `(.L_x_8) ;  /* 0x000000a000007945 */ /* 0x000fe80003800200 */
[----:B------:R-:W-:Y:S05]  /*0610*/  @P3 BRA `(.L_x_9) ;  /* 0x0000000000203947 */ /* 0x000fea0003800000 */
[----:B---3--:R-:W2:Y:S01]  /*0620*/  LDS R3, [UR8+0x34] ;  /* 0x00003408ff037984 */ /* 0x008ea20008000800 */
[----:B------:R-:W-:Y:S02]  /*0630*/  IMAD.MOV.U32 R4, RZ, RZ, 0x1f000000 ;  /* 0x1f000000ff047424 */ /* 0x000fe400078e00ff */
[----:B------:R-:W-:Y:S01]  /*0640*/  @!P3 IMAD.MOV.U32 R5, RZ, RZ, 0x3f ;  /* 0x0000003fff05b424 */ /* 0x000fe200078e00ff */
[----:B------:R-:W3:Y:S02]  /*0650*/  @!P3 LDS R8, [UR8+0x38] ;  /* 0x00003808ff08b984 */ /* 0x000ee40008000800 */
[----:B--2---:R-:W-:Y:S02]  /*0660*/  LOP3.LUT R3, R3, 0xff000000, R4, 0xb8, !PT ;  /* 0xff00000003037812 */ /* 0x004fe400078eb804 */
[----:B---3--:R-:W-:-:S03]  /*0670*/  @!P3 LOP3.LUT R4, R8, 0xff, R5, 0xb8, !PT ;  /* 0x000000ff0804b812 */ /* 0x008fc600078eb805 */
[----:B------:R2:W-:Y:S04]  /*0680*/  STS [UR8+0x34], R3 ;  /* 0x00003403ff007988 */ /* 0x0005e80008000808 */
[----:B------:R2:W-:Y:S02]  /*0690*/  @!P3 STS [UR8+0x38], R4 ;  /* 0x00003804ff00b988 */ /* 0x0005e40008000808 */
.L_x_9:
[----:B------:R-:W-:Y:S05]  /*06a0*/  BSYNC.RECONVERGENT B0 ;  /* 0x0000000000007941 */ /* 0x000fea0003800200 */
.L_x_8:
[----:B------:R-:W-:Y:S04]  /*06b0*/  BSSY.RECONVERGENT B0, `(.L_x_10) ;  /* 0x000000e000007945 */ /* 0x000fe80003800200 */
[----:B------:R-:W-:Y:S05]  /*06c0*/  @P3 BRA `(.L_x_11) ;  /* 0x0000000000303947 */ /* 0x000fea0003800000 */
[----:B--2---:R-:W2:Y:S01]  /*06d0*/  LDS R4, [UR8+0x34] ;  /* 0x00003408ff047984 */ /* 0x004ea20008000800 */
[----:B---3--:R-:W3:Y:S03]  /*06e0*/  LDC.64 R12, c[0x0][0x3a8] ;  /* 0x0000ea00ff0c7b82 */ /* 0x008ee60000000a00 */
[----:B------:R-:W4:Y:S01]  /*06f0*/  LDS R3, [UR8+0x1c] ;  /* 0x00001c08ff037984 */ /* 0x000f220008000800 */
[C---:B---3--:R-:W-:Y:S01]  /*0700*/  SHF.L.U64.HI R8, R12.reuse, 0x1, R13 ;  /* 0x000000010c087819 */ /* 0x048fe2000001020d */
[----:B------:R-:W-:-:S03]  /*0710*/  IMAD.SHL.U32 R5, R12, 0x2, RZ ;  /* 0x000000020c057824 */ /* 0x000fc600078e00ff */
[--C-:B------:R-:W-:Y:S02]  /*0720*/  SHF.R.U32.HI R12, RZ, 0x4, R8.reuse ;  /* 0x00000004ff0c7819 */ /* 0x100fe40000011608 */
[----:B------:R-:W-:-:S05]  /*0730*/  SHF.R.U64 R5, R5, 0x4, R8 ;  /* 0x0000000405057819 */ /* 0x000fca0000001208 */
[----:B------:R5:W-:Y:S01]  /*0740*/  STS [UR8+0xc], R5 ;  /* 0x00000c05ff007988 */ /* 0x000be20008000808 */
[----:B--2---:R-:W-:Y:S02]  /*0750*/  LOP3.LUT R4, R4, 0x7, RZ, 0xb8, !PT ;  /* 0x0000000704047812 */ /* 0x004fe400078eb8ff */
[----:B----4-:R-:W-:-:S03]  /*0760*/  LOP3.LUT R3, R3, 0xf, R12, 0xb8, !PT ;  /* 0x0000000f03037812 */ /* 0x010fc600078eb80c */
[----:B------:R5:W-:Y:S04]  /*0770*/  STS [UR8+0x34], R4 ;  /* 0x00003404ff007988 */ /* 0x000be80008000808 */
[----:B------:R5:W-:Y:S02]  /*0780*/  STS [UR8+0x1c], R3 ;  /* 0x00001c03ff007988 */ /* 0x000be40008000808 */
.L_x_11:
[----:B------:R-:W-:Y:S05]  /*0790*/  BSYNC.RECONVERGENT B0 ;  /* 0x0000000000007941 */ /* 0x000fea0003800200 */
.L_x_10:
[----:B------:R-:W-:Y:S04]  /*07a0*/  BSSY.RECONVERGENT B1, `(.L_x_12) ;  /* 0x000001a000017945 */ /* 0x000fe80003800200 */
[----:B------:R-:W-:Y:S04]  /*07b0*/  BSSY.RELIABLE B0, `(.L_x_13) ;  /* 0x0000015000007945 */ /* 0x000fe80003800100 */
[----:B------:R-:W-:Y:S05]  /*07c0*/  @P3 BRA `(.L_x_14) ;  /* 0x0000000000203947 */ /* 0x000fea0003800000 */
[----:B--23-5:R-:W2:Y:S02]  /*07d0*/  LDS R3, [UR8+0x34] ;  /* 0x00003408ff037984 */ /* 0x02cea40008000800 */
[----:B--2---:R-:W-:-:S05]  /*07e0*/  LOP3.LUT R3, R3, 0x38, RZ, 0xb8, !PT ;  /* 0x0000003803037812 */ /* 0x004fca00078eb8ff */
[----:B------:R2:W-:Y:S01]  /*07f0*/  STS [UR8+0x34], R3 ;  /* 0x00003403ff007988 */ /* 0x0005e20008000808 */
[----:B------:R-:W-:Y:S05]  /*0800*/  @P3 BRA `(.L_x_15) ;  /* 0x0000000000203947 */ /* 0x000fea0003800000 */
[----:B--2---:R-:W2:Y:S01]  /*0810*/  LDS R3, [UR8+0x8] ;  /* 0x00000808ff037984 */ /* 0x004ea20008000800 */
[----:B------:R-:W-:-:S05]  /*0820*/  IMAD.MOV.U32 R4, RZ, RZ, 0x780 ;  /* 0x00000780ff047424 */ /* 0x000fca00078e00ff */
[----:B--2---:R-:W-:-:S05]  /*0830*/  LOP3.LUT R3, R3, 0x500, R4, 0xd8, !PT ;  /* 0x0000050003037812 */ /* 0x004fca00078ed804 */
[----:B------:R4:W-:Y:S02]  /*0840*/  STS [UR8+0x8], R3 ;  /* 0x00000803ff007988 */ /* 0x0009e40008000808 */
.L_x_14:
[----:B------:R-:W-:Y:S05]  /*0850*/  @P3 BRA `(.L_x_16) ;  /* 0x0000000000283947 */ /* 0x000fea0003800000 */
[----:B--2345:R-:W2:Y:S02]  /*0860*/  LDS R3, [UR8+0x8] ;  /* 0x00000808ff037984 */ /* 0x03cea40008000800 */
[----:B--2---:R-:W-:-:S05]  /*0870*/  LOP3.LUT R3, R3, 0x1800, RZ, 0xb8, !PT ;  /* 0x0000180003037812 */ /* 0x004fca00078eb8ff */
[----:B------:R3:W-:Y:S02]  /*0880*/  STS [UR8+0x8], R3 ;  /* 0x00000803ff007988 */ /* 0x0007e40008000808 */
.L_x_15:
[----:B------:R-:W-:Y:S05]  /*0890*/  @P3 BREAK.RELIABLE B0 ;  /* 0x0000000000003942 */ /* 0x000fea0003800100 */
[----:B------:R-:W-:Y:S05]  /*08a0*/  @P3 BRA `(.L_x_17) ;  /* 0x0000000000243947 */ /* 0x000fea0003800000 */
[----:B------:R-:W4:Y:S01]  /*08b0*/  LDS R4, [UR8+0x8] ;  /* 0x00000808ff047984 */ /* 0x000f220008000800 */
[----:B--23--:R-:W-:-:S05]  /*08c0*/  IMAD.MOV.U32 R3, RZ, RZ, 0x6000 ;  /* 0x00006000ff037424 */ /* 0x00cfca00078e00ff */
[----:B----4-:R-:W-:-:S04]  /*08d0*/  LOP3.LUT R3, R4, 0x4000, R3, 0xd8, !PT ;  /* 0x0000400004037812 */ /* 0x010fc800078ed803 */
[----:B------:R-:W-:-:S05]  /*08e0*/  LOP3.LUT R3, R3, 0x400000, RZ, 0xb8, !PT ;  /* 0x0040000003037812 */ /* 0x000fca00078eb8ff */
[----:B------:R2:W-:Y:S02]  /*08f0*/  STS [UR8+0x8], R3 ;  /* 0x00000803ff007988 */ /* 0x0005e40008000808 */
.L_x_16:
[----:B------:R-:W-:Y:S05]  /*0900*/  BSYNC.RELIABLE B0 ;  /* 0x0000000000007941 */ /* 0x000fea0003800100 */
.L_x_13:
[----:B--2345:R-:W2:Y:S02]  /*0910*/  @!P3 LDS R3, [UR8+0x8] ;  /* 0x00000808ff03b984 */ /* 0x03cea40008000800 */
[----:B--2---:R-:W-:-:S05]  /*0920*/  @!P3 LOP3.LUT R3, R3, 0x8000, RZ, 0xb8, !PT ;  /* 0x000080000303b812 */ /* 0x004fca00078eb8ff */
[----:B------:R4:W-:Y:S02]  /*0930*/  @!P3 STS [UR8+0x8], R3 ;  /* 0x00000803ff00b988 */ /* 0x0009e40008000808 */
.L_x_17:
[----:B------:R-:W-:Y:S05]  /*0940*/  BSYNC.RECONVERGENT B1 ;  /* 0x0000000000017941 */ /* 0x000fea0003800200 */
.L_x_12:
[----:B------:R-:W-:Y:S05]  /*0950*/  WARPSYNC.ALL ;  /* 0x0000000000007948 */ /* 0x000fea0003800000 */
[----:B------:R-:W-:Y:S01]  /*0960*/  NOP ;  /* 0x0000000000007918 */ /* 0x000fe20000000000 */
[----:B------:R-:W-:Y:S05]  /*0970*/  @P0 BRA `(.L_x_18) ;  /* 0x0000000000300947 */ /* 0x000fea0003800000 */
[----:B--234-:R-:W2:Y:S01]  /*0980*/  S2R R3, SR_LANEID ;  /* 0x0000000000037919 */ /* 0x01cea20000000000 */
[----:B------:R-:W-:Y:S05]  /*0990*/  WARPSYNC.ALL ;  /* 0x0000000000007948 */ /* 0x000fea0003800000 */
[----:B------:R-:W-:Y:S01]  /*09a0*/  NOP ;  /* 0x0000000000007918 */ /* 0x000fe20000000000 */
[----:B--2---:R-:W-:-:S05]  /*09b0*/  IMAD.SHL.U32 R3, R3, 0x4, RZ ;  /* 0x0000000403037824 */ /* 0x004fca00078e00ff */
[----:B------:R-:W2:Y:S01]  /*09c0*/  LDS R7, [R3+UR8] ;  /* 0x0000000803077984 */ /* 0x000ea20008000800 */
[----:B------:R-:W-:-:S05]  /*09d0*/  IADD3 R4, P1, PT, R3, UR12, RZ ;  /* 0x0000000c03047c10 */ /* 0x000fca000ff3e0ff */
[----:B------:R-:W-:-:S05]  /*09e0*/  IMAD.X R5, RZ, RZ, UR13, P1 ;  /* 0x0000000dff057e24 */ /* 0x000fca00088e06ff */
[----:B--2---:R5:W2:Y:S01]  /*09f0*/  ATOMG.E.EXCH.STRONG.GPU PT, RZ, [R4], R7 ;  /* 0x0000000704ff73a8 */ /* 0x004aa200041ee100 */
[----:B------:R-:W-:-:S04]  /*0a00*/  DEPBAR {5,4,3,2,1,0} ;  /* 0x0000003f0000791a */ /* 0x000fc80000000000 */
[----:B------:R-:W3:Y:S02]  /*0a10*/  CCTL.E.C.LDCU.IV.DEEP [UR12] ;  /* 0x000000000c007540 */ /* 0x000ee40009c08000 */
[----:B---3--:R5:W-:Y:S01]  /*0a20*/  UTMACCTL.IV [UR12] ;  /* 0x000000000c0079b9 */ /* 0x008be20008000000 */
[----:B------:R-:W-:Y:S01]  /*0a30*/  NOP ;  /* 0x0000000000007918 */ /* 0x000fe20000000000 */
.L_x_18:
[----:B------:R-:W-:Y:S05]  /*0a40*/  @P0 BRA `(.L_x_19) ;  /* 0x00000000000c0947 */ /* 0x000fea0003800000 */
[----:B------:R0:W-:Y:S01]  /*0a50*/  UTMACMDFLUSH ;  /* 0x00000000000079b7 */ /* 0x0001e20000000000 */
[----:B------:R-:W-:Y:S05]  /*0a60*/  @P0 BRA `(.L_x_19) ;  /* 0x0000000000040947 */ /* 0x000fea0003800000 */
[----:B------:R-:W-:-:S04]  /*0a70*/  DEPBAR.LE SB0, 0x0 ;  /* 0x000080000000791a */ /* 0x000fc80000000000 */
.L_x_19:
[----:B------:R-:W-:Y:S05]  /*0a80*/  WARPSYNC.ALL ;  /* 0x0000000000007948 */ /* 0x000fea0003800000 */
[----:B------:R-:W-:Y:S01]  /*0a90*/  NOP ;  /* 0x0000000000007918 */ /* 0x000fe20000000000 */
[----:B--2---:R-:W-:Y:S06]  /*0aa0*/  BAR.SYNC.DEFER_BLOCKING 0x0 ;  /* 0x0000000000007b1d */ /* 0x004fec0000010000 */
[----:B------:R-:W-:Y:S02]  /*0ab0*/  BSSY.RECONVERGENT B1, `(.L_x_20) ;  /* 0x000000b000017945 */ /* 0x000fe40003800200 */
[----:B------:R-:W-:Y:S06]  /*0ac0*/  BAR.SYNC.DEFER_BLOCKING 0x0 ;  /* 0x0000000000007b1d */ /* 0x000fec0000010000 */
[----:B------:R2:W-:Y:S01]  /*0ad0*/  @!P0 STS [R10], RZ ;  /* 0x000000ff0a008388 */ /* 0x0005e20000000800 */
[----:B------:R-:W-:Y:S01]  /*0ae0*/  NOP ;  /* 0x0000000000007918 */ /* 0x000fe20000000000 */
[----:B------:R-:W-:Y:S05]  /*0af0*/  @P3 BRA `(.L_x_21) ;  /* 0x0000000000183947 */ /* 0x000fea0003800000 */
[----:B---34-:R-:W3:Y:S01]  /*0b00*/  LDS R3, [UR8+0x8] ;  /* 0x00000808ff037984 */ /* 0x018ee20008000800 */
[----:B------:R-:W4:Y:S01]  /*0b10*/  LDC.64 R12, c[0x0][0x388] ;  /* 0x0000e200ff0c7b82 */ /* 0x000f220000000a00 */
[----:B-----5:R-:W-:Y:S02]  /*0b20*/  IMAD.MOV.U32 R4, RZ, RZ, 0x70 ;  /* 0x00000070ff047424 */ /* 0x020fe400078e00ff */
[----:B----4-:R4:W-:Y:S03]  /*0b30*/  STS.64 [UR8], R12 ;  /* 0x0000000cff007988 */ /* 0x0109e60008000a08 */
[----:B---3--:R-:W-:-:S05]  /*0b40*/  LOP3.LUT R3, R3, 0x10, R4, 0xd8, !PT ;  /* 0x0000001003037812 */ /* 0x008fca00078ed804 */
[----:B------:R4:W-:Y:S02]  /*0b50*/  STS [UR8+0x8], R3 ;  /* 0x00000803ff007988 */ /* 0x0009e40008000808 */
.L_x_21:
[----:B-----5:R-:W-:Y:S05]  /*0b60*/  BSYNC.RECONVERGENT B1 ;  /* 0x0000000000017941 */ /* 0x020fea0003800200 */
.L_x_20:
[----:B------:R-:W-:Y:S04]  /*0b70*/  BSSY.RECONVERGENT B2, `(.L_x_22) ;  /* 0x000000f000027945 */ /* 0x000fe80003800200 */
[----:B------:R-:W-:Y:S04]  /*0b80*/  BSSY.RELIABLE B1, `(.L_x_23) ;  /* 0x000000c000017945 */ /* 0x000fe80003800100 */
[----:B------:R-:W-:Y:S05]  /*0b90*/  @P3 BRA `(.L_x_24) ;  /* 0x0000000000283947 */ /* 0x000fea0003800000 */
[----:B---34-:R-:W3:Y:S01]  /*0ba0*/  LDS R3, [UR8+0x34] ;  /* 0x00003408ff037984 */ /* 0x018ee20008000800 */
[----:B------:R-:W-:Y:S01]  /*0bb0*/  IMAD.MOV.U32 R4, RZ, RZ, 0x1f000000 ;  /* 0x1f000000ff047424 */ /* 0x000fe200078e00ff */
[----:B------:R-:W-:Y:S05]  /*0bc0*/  @P3 BREAK.RELIABLE B1 ;  /* 0x0000000000013942 */ /* 0x000fea0003800100 */
[----:B---3--:R-:W-:-:S05]  /*0bd0*/  LOP3.LUT R3, R3, 0xff000000, R4, 0xb8, !PT ;  /* 0xff00000003037812 */ /* 0x008fca00078eb804 */
[----:B------:R3:W-:Y:S01]  /*0be0*/  STS [UR8+0x34], R3 ;  /* 0x00003403ff007988 */ /* 0x0007e20008000808 */
[----:B------:R-:W-:Y:S05]  /*0bf0*/  @P3 BRA `(.L_x_25) ;  /* 0x0000000000183947 */ /* 0x000fea0003800000 */
[----:B---3--:R-:W3:Y:S01]  /*0c00*/  LDS R3, [UR8+0x38] ;  /* 0x00003808ff037984 */ /* 0x008ee20008000800 */
[----:B------:R-:W-:-:S05]  /*0c10*/  IMAD.MOV.U32 R4, RZ, RZ, 0x3f ;  /* 0x0000003fff047424 */ /* 0x000fca00078e00ff */
[----:B---3--:R-:W-:-:S05]  /*0c20*/  LOP3.LUT R3, R3, 0xff, R4, 0xb8, !PT ;  /* 0x000000ff03037812 */ /* 0x008fca00078eb804 */
[----:B------:R5:W-:Y:S02]  /*0c30*/  STS [UR8+0x38], R3 ;  /* 0x00003803ff007988 */ /* 0x000be40008000808 */
.L_x_24:
[----:B------:R-:W-:Y:S05]  /*0c40*/  BSYNC.RELIABLE B1 ;  /* 0x0000000000017941 */ /* 0x000fea0003800100 */
.L_x_23:
[----:B------:R2:W-:Y:S02]  /*0c50*/  @!P3 STS [UR8+0x20], R9 ;  /* 0x00002009ff00b988 */ /* 0x0005e40008000808 */
.L_x_25:
[----:B------:R-:W-:Y:S05]  /*0c60*/  BSYNC.RECONVERGENT B2 ;  /* 0x0000000000027941 */ /* 0x000fea0003800200 */
.L_x_22:
[----:B------:R-:W-:Y:S05]  /*0c70*/  WARPSYNC.ALL ;  /* 0x0000000000007948 */ /* 0x000fea0003800000 */
[----:B------:R-:W-:Y:S01]  /*0c80*/  NOP ;  /* 0x0000000000007918 */ /* 0x000fe20000000000 */
[----:B---345:R-:W3:Y:S01]  /*0c90*/  LDC R3, c[0x0][0x39c] ;  /* 0x0000e700ff037b82 */ /* 0x038ee20000000800 */
[----:B------:R-:W-:Y:S01]  /*0ca0*/  BSSY.RECONVERGENT B2, `(.L_x_26) ;  /* 0x0000010000027945 */ /* 0x000fe20003800200 */
[----:B---3--:R-:W-:-:S05]  /*0cb0*/  VIADD R3, R3, 0xffffffff ;  /* 0xffffffff03037836 */ /* 0x008fca0000000000 */
[----:B------:R3:W-:Y:S01]  /*0cc0*/  @!P3 STS [UR8+0x24], R3 ;  /* 0x00002403ff00b988 */ /* 0x0007e20008000808 */
[----:B------:R-:W-:Y:S05]  /*0cd0*/  @P3 BRA `(.L_x_27) ;  /* 0x0000000000303947 */ /* 0x000fea0003800000 */
[----:B------:R-:W4:Y:S01]  /*0ce0*/  LDS R5, [UR8+0x34] ;  /* 0x00003408ff057984 */ /* 0x000f220008000800 */
[----:B------:R-:W5:Y:S03]  /*0cf0*/  LDC.64 R12, c[0x0][0x3b0] ;  /* 0x0000ec00ff0c7b82 */ /* 0x000f660000000a00 */
[----:B------:R-:W2:Y:S01]  /*0d00*/  LDS R4, [UR8+0x1c] ;  /* 0x00001c08ff047984 */ /* 0x000ea20008000800 */
[C---:B-----5:R-:W-:Y:S01]  /*0d10*/  SHF.L.U64.HI R8, R12.reuse, 0x1, R13 ;  /* 0x000000010c087819 */ /* 0x060fe2000001020d */
[----:B------:R-:W-:-:S03]  /*0d20*/  IMAD.SHL.U32 R7, R12, 0x2, RZ ;  /* 0x000000020c077824 */ /* 0x000fc600078e00ff */
[--C-:B--2---:R-:W-:Y:S02]  /*0d30*/  SHF.R.U32.HI R9, RZ, 0x4, R8.reuse ;  /* 0x00000004ff097819 */ /* 0x104fe40000011608 */
[----:B------:R-:W-:-:S05]  /*0d40*/  SHF.R.U64 R7, R7, 0x4, R8 ;  /* 0x0000000407077819 */ /* 0x000fca0000001208 */
[----:B------:R5:W-:Y:S01]  /*0d50*/  STS [UR8+0xc], R7 ;  /* 0x00000c07ff007988 */ /* 0x000be20008000808 */
[----:B----4-:R-:W-:Y:S02]  /*0d60*/  LOP3.LUT R5, R5, 0x7, RZ, 0xb8, !PT ;  /* 0x0000000705057812 */ /* 0x010fe400078eb8ff */
[----:B------:R-:W-:-:S03]  /*0d70*/  LOP3.LUT R4, R4, 0xf, R9, 0xb8, !PT ;  /* 0x0000000f04047812 */ /* 0x000fc600078eb809 */
[----:B------:R5:W-:Y:S04]  /*0d80*/  STS [UR8+0x34], R5 ;  /* 0x00003405ff007988 */ /* 0x000be80008000808 */
[----:B------:R5:W-:Y:S02]  /*0d90*/  STS [UR8+0x1c], R4 ;  /* 0x00001c04ff007988 */ /* 0x000be40008000808 */
.L_x_27:
[----:B------:R-:W-:Y:S05]  /*0da0*/  BSYNC.RECONVERGENT B2 ;  /* 0x0000000000027941 */ /* 0x000fea0003800200 */
.L_x_26:
[----:B------:R-:W-:Y:S04]  /*0db0*/  BSSY.RECONVERGENT B3, `(.L_x_28) ;  /* 0x000001a000037945 */ /* 0x000fe80003800200 */
[----:B------:R-:W-:Y:S04]  /*0dc0*/  BSSY.RELIABLE B2, `(.L_x_29) ;  /* 0x0000015000027945 */ /* 0x000fe80003800100 */
[----:B------:R-:W-:Y:S05]  /*0dd0*/  @P3 BRA `(.L_x_30) ;  /* 0x0000000000203947 */ /* 0x000fea0003800000 */
[----:B-----5:R-:W4:Y:S02]  /*0de0*/  LDS R4, [UR8+0x34] ;  /* 0x00003408ff047984 */ /* 0x020f240008000800 */
[----:B----4-:R-:W-:-:S05]  /*0df0*/  LOP3.LUT R4, R4, 0x38, RZ, 0xb8, !PT ;  /* 0x0000003804047812 */ /* 0x010fca00078eb8ff */
[----:B------:R4:W-:Y:S01]  /*0e00*/  STS [UR8+0x34], R4 ;  /* 0x00003404ff007988 */ /* 0x0009e20008000808 */
[----:B------:R-:W-:Y:S05]  /*0e10*/  @P3 BRA `(.L_x_31) ;  /* 0x0000000000203947 */ /* 0x000fea0003800000 */
[----:B----4-:R-:W4:Y:S01]  /*0e20*/  LDS R4, [UR8+0x8] ;  /* 0x00000808ff047984 */ /* 0x010f220008000800 */
[----:B------:R-:W-:-:S05]  /*0e30*/  IMAD.MOV.U32 R5, RZ, RZ, 0x780 ;  /* 0x00000780ff057424 */ /* 0x000fca00078e00ff */
[----:B----4-:R-:W-:-:S05]  /*0e40*/  LOP3.LUT R4, R4, 0x500, R5, 0xd8, !PT ;  /* 0x0000050004047812 */ /* 0x010fca00078ed805 */
[----:B------:R4:W-:Y:S02]  /*0e50*/  STS [UR8+0x8], R4 ;  /* 0x00000804ff007988 */ /* 0x0009e40008000808 */
.L_x_30:
[----:B------:R-:W-:Y:S05]  /*0e60*/  @P3 BRA `(.L_x_32) ;  /* 0x0000000000283947 */ /* 0x000fea0003800000 */
[----:B----45:R-:W4:Y:S02]  /*0e70*/  LDS R4, [UR8+0x8] ;  /* 0x00000808ff047984 */ /* 0x030f240008000800 */
[----:B----4-:R-:W-:-:S05]  /*0e80*/  LOP3.LUT R4, R4, 0x1800, RZ, 0xb8, !PT ;  /* 0x0000180004047812 */ /* 0x010fca00078eb8ff */
[----:B------:R5:W-:Y:S02]  /*0e90*/  STS [UR8+0x8], R4 ;  /* 0x00000804ff007988 */ /* 0x000be40008000808 */
.L_x_31:
[----:B------:R-:W-:Y:S05]  /*0ea0*/  @P3 BREAK.RELIABLE B2 ;  /* 0x0000000000023942 */ /* 0x000fea0003800100 */
[----:B------:R-:W-:Y:S05]  /*0eb0*/  @P3 BRA `(.L_x_33) ;  /* 0x0000000000243947 */ /* 0x000fea0003800000 */
[----:B----45:R-:W4:Y:S01]  /*0ec0*/  LDS R4, [UR8+0x8] ;  /* 0x00000808ff047984 */ /* 0x030f220008000800 */
[----:B------:R-:W-:-:S05]  /*0ed0*/  IMAD.MOV.U32 R5, RZ, RZ, 0x6000 ;  /* 0x00006000ff057424 */ /* 0x000fca00078e00ff */
[----:B----4-:R-:W-:-:S04]  /*0ee0*/  LOP3.LUT R4, R4, 0x4000, R5, 0xd8, !PT ;  /* 0x0000400004047812 */ /* 0x010fc800078ed805 */
[----:B------:R-:W-:-:S05]  /*0ef0*/  LOP3.LUT R4, R4, 0x400000, RZ, 0xb8, !PT ;  /* 0x0040000004047812 */ /* 0x000fca00078eb8ff */
[----:B------:R4:W-:Y:S02]  /*0f00*/  STS [UR8+0x8], R4 ;  /* 0x00000804ff007988 */ /* 0x0009e40008000808 */
.L_x_32:
[----:B------:R-:W-:Y:S05]  /*0f10*/  BSYNC.RELIABLE B2 ;  /* 0x0000000000027941 */ /* 0x000fea0003800100 */
.L_x_29:
[----:B----45:R-:W4:Y:S02]  /*0f20*/  @!P3 LDS R4, [UR8+0x8] ;  /* 0x00000808ff04b984 */ /* 0x030f240008000800 */
[----:B----4-:R-:W-:-:S05]  /*0f30*/  @!P3 LOP3.LUT R4, R4, 0x8000, RZ, 0xb8, !PT ;  /* 0x000080000404b812 */ /* 0x010fca00078eb8ff */
[----:B------:R4:W-:Y:S02]  /*0f40*/  @!P3 STS [UR8+0x8], R4 ;  /* 0x00000804ff00b988 */ /* 0x0009e40008000808 */
.L_x_33:
[----:B------:R-:W-:Y:S05]  /*0f50*/  BSYNC.RECONVERGENT B3 ;  /* 0x0000000000037941 */ /* 0x000fea0003800200 */
.L_x_28:
[----:B------:R-:W-:Y:S05]  /*0f60*/  WARPSYNC.ALL ;  /* 0x0000000000007948 */ /* 0x000fea0003800000 */
[----:B------:R-:W-:Y:S01]  /*0f70*/  NOP ;  /* 0x0000000000007918 */ /* 0x000fe20000000000 */
[----:B------:R-:W-:-:S04]  /*0f80*/  UIADD3 UR5, UPT, UPT, UR4, 0x80, URZ ;  /* 0x0000008004057890 */ /* 0x000fc8000fffe0ff */
[----:B------:R-:W-:-:S04]  /*0f90*/  UIADD3 UR14, UP0, UPT, UR5, UR16, URZ ;  /* 0x00000010050e7290 */ /* 0x000fc8000ff1e0ff */
[----:B------:R-:W-:Y:S01]  /*0fa0*/  ULEA.HI.X.SX32 UR15, UR5, UR17, 0x1, UP0 ;  /* 0x00000011050f7291 */ /* 0x000fe200080f0eff */
[----:B------:R-:W-:Y:S11]  /*0fb0*/  @P0 BRA `(.L_x_34) ;  /* 0x0000000000300947 */ /* 0x000ff60003800000 */
[----:B----45:R-:W4:Y:S01]  /*0fc0*/  S2R R4, SR_LANEID ;  /* 0x0000000000047919 */ /* 0x030f220000000000 */
[----:B------:R-:W-:Y:S05]  /*0fd0*/  WARPSYNC.ALL ;  /* 0x0000000000007948 */ /* 0x000fea0003800000 */
[----:B------:R-:W-:Y:S01]  /*0fe0*/  NOP ;  /* 0x0000000000007918 */ /* 0x000fe20000000000 */
[----:B----4-:R-:W-:-:S05]  /*0ff0*/  IMAD.SHL.U32 R8, R4, 0x4, RZ ;  /* 0x0000000404087824 */ /* 0x010fca00078e00ff */
[----:B------:R-:W4:Y:S01]  /*1000*/  LDS R7, [R8+UR8] ;  /* 0x0000000808077984 */ /* 0x000f220008000800 */
[----:B------:R-:W-:-:S05]  /*1010*/  IADD3 R4, P1, PT, R8, UR14, RZ ;  /* 0x0000000e08047c10 */ /* 0x000fca000ff3e0ff */
[----:B------:R-:W-:-:S05]  /*1020*/  IMAD.X R5, RZ, RZ, UR15, P1 ;  /* 0x0000000fff057e24 */ /* 0x000fca00088e06ff */
[----:B----4-:R4:W5:Y:S01]  /*1030*/  ATOMG.E.EXCH.STRONG.GPU PT, RZ, [R4], R7 ;  /* 0x0000000704ff73a8 */ /* 0x01096200041ee100 */
[----:B------:R-:W-:-:S04]  /*1040*/  DEPBAR {5,4,3,2,1,0} ;  /* 0x0000003f0000791a */ /* 0x000fc80000000000 */
[----:B------:R-:W2:Y:S02]  /*1050*/  CCTL.E.C.LDCU.IV.DEEP [UR14] ;  /* 0x000000000e007540 */ /* 0x000ea40009c08000 */
[----:B--2---:R4:W-:Y:S01]  /*1060*/  UTMACCTL.IV [UR14] ;  /* 0x000000000e0079b9 */ /* 0x0049e20008000000 */
[----:B------:R-:W-:Y:S01]  /*1070*/  NOP ;  /* 0x0000000000007918 */ /* 0x000fe20000000000 */
.L_x_34:
[----:B------:R-:W-:Y:S05]  /*1080*/  @P0 BRA `(.L_x_35) ;  /* 0x00000000000c0947 */ /* 0x000fea0003800000 */
[----:B------:R0:W-:Y:S01]  /*1090*/  UTMACMDFLUSH ;  /* 0x00000000000079b7 */ /* 0x0001e20000000000 */
[----:B------:R-:W-:Y:S05]  /*10a0*/  @P0 BRA `(.L_x_35) ;  /* 0x0000000000040947 */ /* 0x000fea0003800000 */
[----:B------:R-:W-:-:S04]  /*10b0*/  DEPBAR.LE SB0, 0x0 ;  /* 0x000080000000791a */ /* 0x000fc80000000000 */
.L_x_35:
[----:B------:R-:W-:Y:S05]  /*10c0*/  WARPSYNC.ALL ;  /* 0x0000000000007948 */ /* 0x000fea0003800000 */
[----:B------:R-:W-:Y:S01]  /*10d0*/  NOP ;  /* 0x0000000000007918 */ /* 0x000fe20000000000 */
[----:B-----5:R-:W-:Y:S06]  /*10e0*/  BAR.SYNC.DEFER_BLOCKING 0x0 ;  /* 0x0000000000007b1d */ /* 0x020fec0000010000 */
[----:B------:R-:W-:Y:S02]  /*10f0*/  BSSY.RECONVERGENT B3, `(.L_x_36) ;  /* 0x000000b000037945 */ /* 0x000fe40003800200 */
[----:B------:R-:W-:Y:S06]  /*1100*/  BAR.SYNC.DEFER_BLOCKING 0x0 ;  /* 0x0000000000007b1d */ /* 0x000fec0000010000 */
[----:B------:R5:W-:Y:S01]  /*1110*/  @!P0 STS [R10], RZ ;  /* 0x000000ff0a008388 */ /* 0x000be20000000800 */
[----:B------:R-:W-:Y:S01]  /*1120*/  NOP ;  /* 0x0000000000007918 */ /* 0x000fe20000000000 */
[----:B------:R-:W-:Y:S05]  /*1130*/  @P3 BRA `(.L_x_37) ;  /* 0x0000000000183947 */ /* 0x000fea0003800000 */
[----:B----4-:R-:W4:Y:S01]  /*1140*/  LDS R4, [UR8+0x8] ;  /* 0x00000808ff047984 */ /* 0x010f220008000800 */
[----:B--2---:R-:W2:Y:S01]  /*1150*/  LDC.64 R8, c[0x0][0x390] ;  /* 0x0000e400ff087b82 */ /* 0x004ea20000000a00 */
[----:B------:R-:W-:Y:S02]  /*1160*/  IMAD.MOV.U32 R5, RZ, RZ, 0x70 ;  /* 0x00000070ff057424 */ /* 0x000fe400078e00ff */
[----:B--2---:R2:W-:Y:S03]  /*1170*/  STS.64 [UR8], R8 ;  /* 0x00000008ff007988 */ /* 0x0045e60008000a08 */
[----:B----4-:R-:W-:-:S05]  /*1180*/  LOP3.LUT R4, R4, 0x10, R5, 0xd8, !PT ;  /* 0x0000001004047812 */ /* 0x010fca00078ed805 */
[----:B------:R2:W-:Y:S02]  /*1190*/  STS [UR8+0x8], R4 ;  /* 0x00000804ff007988 */ /* 0x0005e40008000808 */
.L_x_37:
[----:B----4-:R-:W-:Y:S05]  /*11a0*/  BSYNC.RECONVERGENT B3 ;  /* 0x0000000000037941 */ /* 0x010fea0003800200 */
.L_x_36:
[----:B------:R-:W-:Y:S04]  /*11b0*/  BSSY.RECONVERGENT B4, `(.L_x_38) ;  /* 0x0000011000047945 */ /* 0x000fe80003800200 */
[----:B------:R-:W-:Y:S04]  /*11c0*/  BSSY.RELIABLE B3, `(.L_x_39) ;  /* 0x000000e000037945 */ /* 0x000fe80003800100 */
[----:B------:R-:W-:Y:S05]  /*11d0*/  @P3 BRA `(.L_x_40) ;  /* 0x0000000000243947 */ /* 0x000fea0003800000 */
[----:B--2---:R-:W2:Y:S01]  /*11e0*/  LDS R4, [UR8+0x34] ;  /* 0x00003408ff047984 */ /* 0x004ea20008000800 */
[----:B------:R-:W-:-:S05]  /*11f0*/  IMAD.MOV.U32 R5, RZ, RZ, 0x3f000000 ;  /* 0x3f000000ff057424 */ /* 0x000fca00078e00ff */
[----:B--2---:R-:W-:-:S05]  /*1200*/  LOP3.LUT R4, R4, 0xff000000, R5, 0xb8, !PT ;  /* 0xff00000004047812 */ /* 0x004fca00078eb805 */
[----:B------:R2:W-:Y:S01]  /*1210*/  STS [UR8+0x34], R4 ;  /* 0x00003404ff007988 */ /* 0x0005e20008000808 */
[----:B------:R-:W-:Y:S05]  /*1220*/  @P3 BRA `(.L_x_41) ;  /* 0x00000000001c3947 */ /* 0x000fea0003800000 */
[----:B--2---:R-:W2:Y:S01]  /*1230*/  LDS R4, [UR8+0x38] ;  /* 0x00003808ff047984 */ /* 0x004ea20008000800 */
[----:B------:R-:W-:-:S05]  /*1240*/  IMAD.MOV.U32 R5, RZ, RZ, 0x3f ;  /* 0x0000003fff057424 */ /* 0x000fca00078e00ff */
[----:B--2---:R-:W-:-:S05]  /*1250*/  LOP3.LUT R4, R4, 0xff, R5, 0xb8, !PT ;  /* 0x000000ff04047812 */ /* 0x004fca00078eb805 */
[----:B------:R4:W-:Y:S02]  /*1260*/  STS [UR8+0x38], R4 ;  /* 0x00003804ff007988 */ /* 0x0009e40008000808 */
.L_x_40:
[----:B------:R-:W-:Y:S05]  /*1270*/  @P3 BREAK.RELIABLE B3 ;  /* 0x0000000000033942 */ /* 0x000fea0003800100 */
[----:B------:R-:W-:Y:S05]  /*1280*/  @P3 BRA `(.L_x_42) ;  /* 0x00000000000c3947 */ /* 0x000fea0003800000 */
[----:B------:R2:W-:Y:S02]  /*1290*/  STS [UR8+0x20], R3 ;  /* 0x00002003ff007988 */ /* 0x0005e40008000808 */
.L_x_41:
[----:B------:R-:W-:Y:S05]  /*12a0*/  BSYNC.RELIABLE B3 ;  /* 0x0000000000037941 */ /* 0x000fea0003800100 */
.L_x_39:
[----:B------:R2:W-:Y:S02]  /*12b0*/  @!P3 STS [UR8+0x24], R2 ;  /* 0x00002402ff00b988 */ /* 0x0005e40008000808 */
.L_x_42:
[----:B------:R-:W-:Y:S05]  /*12c0*/  BSYNC.RECONVERGENT B4 ;  /* 0x0000000000047941 */ /* 0x000fea0003800200 */
.L_x_38:
[----:B------:R-:W-:Y:S05]  /*12d0*/  WARPSYNC.ALL ;  /* 0x0000000000007948 */ /* 0x000fea0003800000 */
[----:B------:R-:W-:Y:S01]  /*12e0*/  NOP ;  /* 0x0000000000007918 */ /* 0x000fe20000000000 */
[----:B------:R-:W-:Y:S04]  /*12f0*/  BSSY.RECONVERGENT B4, `(.L_x_43) ;  /* 0x000000e000047945 */ /* 0x000fe80003800200 */
[----:B------:R-:W-:Y:S05]  /*1300*/  @P3 BRA `(.L_x_44) ;  /* 0x0000000000303947 */ /* 0x000fea0003800000 */
[----:B--23--:R-:W2:Y:S01]  /*1310*/  LDS R3, [UR8+0x34] ;  /* 0x00003408ff037984 */ /* 0x00cea20008000800 */
[----:B----4-:R-:W3:Y:S03]  /*1320*/  LDC.64 R4, c[0x0][0x3b8] ;  /* 0x0000ee00ff047b82 */ /* 0x010ee60000000a00 */
        /* <DEDUP_REMOVED lines=10> */
.L_x_44:
[----:B------:R-:W-:Y:S05]  /*13d0*/  BSYNC.RECONVERGENT B4 ;  /* 0x0000000000047941 */ /* 0x000fea0003800200 */
.L_x_43:
[----:B------:R-:W-:Y:S04]  /*13e0*/  BSSY.RECONVERGENT B5, `(.L_x_45) ;  /* 0x000001a000057945 */ /* 0x000fe80003800200 */
[----:B------:R-:W-:Y:S04]  /*13f0*/  BSSY.RELIABLE B4, `(.L_x_46) ;  /* 0x0000015000047945 */ /* 0x000fe80003800100 */
[----:B------:R-:W-:Y:S05]  /*1400*/  @P3 BRA `(.L_x_47) ;  /* 0x0000000000203947 */ /* 0x000fea0003800000 */
[----:B--23--:R-:W2:Y:S02]  /*1410*/  LDS R2, [UR8+0x34] ;  /* 0x00003408ff027984 */ /* 0x00cea40008000800 */
[----:B--2---:R-:W-:-:S05]  /*1420*/  LOP3.LUT R2, R2, 0x38, RZ, 0xb8, !PT ;  /* 0x0000003802027812 */ /* 0x004fca00078eb8ff */
[----:B------:R2:W-:Y:S01]  /*1430*/  STS [UR8+0x34], R2 ;  /* 0x00003402ff007988 */ /* 0x0005e20008000808 */
[----:B------:R-:W-:Y:S05]  /*1440*/  @P3 BRA `(.L_x_48) ;  /* 0x0000000000203947 */ /* 0x000fea0003800000 */
[----:B--2---:R-:W2:Y:S01]  /*1450*/  LDS R2, [UR8+0x8] ;  /* 0x00000808ff027984 */ /* 0x004ea20008000800 */
[----:B------:R-:W-:-:S05]  /*1460*/  IMAD.MOV.U32 R3, RZ, RZ, 0x780 ;  /* 0x00000780ff037424 */ /* 0x000fca00078e00ff */
[----:B--2---:R-:W-:-:S05]  /*1470*/  LOP3.LUT R2, R2, 0x500, R3, 0xd8, !PT ;  /* 0x0000050002027812 */ /* 0x004fca00078ed803 */
[----:B------:R2:W-:Y:S02]  /*1480*/  STS [UR8+0x8], R2 ;  /* 0x00000802ff007988 */ /* 0x0005e40008000808 */
.L_x_47:
[----:B------:R-:W-:Y:S05]  /*1490*/  @P3 BRA `(.L_x_49) ;  /* 0x0000000000283947 */ /* 0x000fea0003800000 */
[----:B--23--:R-:W2:Y:S02]  /*14a0*/  LDS R2, [UR8+0x8] ;  /* 0x00000808ff027984 */ /* 0x00cea40008000800 */
[----:B--2---:R-:W-:-:S05]  /*14b0*/  LOP3.LUT R2, R2, 0x1800, RZ, 0xb8, !PT ;  /* 0x0000180002027812 */ /* 0x004fca00078eb8ff */
[----:B------:R3:W-:Y:S02]  /*14c0*/  STS [UR8+0x8], R2 ;  /* 0x00000802ff007988 */ /* 0x0007e40008000808 */
.L_x_48:
[----:B------:R-:W-:Y:S05]  /*14d0*/  @P3 BREAK.RELIABLE B4 ;  /* 0x0000000000043942 */ /* 0x000fea0003800100 */
[----:B------:R-:W-:Y:S05]  /*14e0*/  @P3 BRA `(.L_x_50) ;  /* 0x0000000000243947 */ /* 0x000fea0003800000 */
[----:B--23--:R-:W2:Y:S01]  /*14f0*/  LDS R2, [UR8+0x8] ;  /* 0x00000808ff027984 */ /* 0x00cea20008000800 */
[----:B------:R-:W-:-:S05]  /*1500*/  IMAD.MOV.U32 R3, RZ, RZ, 0x6000 ;  /* 0x00006000ff037424 */ /* 0x000fca00078e00ff */
[----:B--2---:R-:W-:-:S04]  /*1510*/  LOP3.LUT R2, R2, 0x6000, R3, 0xd8, !PT ;  /* 0x0000600002027812 */ /* 0x004fc800078ed803 */
[----:B------:R-:W-:-:S05]  /*1520*/  LOP3.LUT R2, R2, 0x400000, RZ, 0xb8, !PT ;  /* 0x0040000002027812 */ /* 0x000fca00078eb8ff */
[----:B------:R2:W-:Y:S02]  /*1530*/  STS [UR8+0x8], R2 ;  /* 0x00000802ff007988 */ /* 0x0005e40008000808 */
.L_x_49:
[----:B------:R-:W-:Y:S05]  /*1540*/  BSYNC.RELIABLE B4 ;  /* 0x0000000000047941 */ /* 0x000fea0003800100 */
.L_x_46:
[----:B--23--:R-:W2:Y:S02]  /*1550*/  @!P3 LDS R2, [UR8+0x8] ;  /* 0x00000808ff02b984 */ /* 0x00cea40008000800 */
[----:B--2---:R-:W-:-:S05]  /*1560*/  @!P3 LOP3.LUT R2, R2, 0x8000, RZ, 0xb8, !PT ;  /* 0x000080000202b812 */ /* 0x004fca00078eb8ff */
[----:B------:R2:W-:Y:S02]  /*1570*/  @!P3 STS [UR8+0x8], R2 ;  /* 0x00000802ff00b988 */ /* 0x0005e40008000808 */
.L_x_50:
[----:B------:R-:W-:Y:S05]  /*1580*/  BSYNC.RECONVERGENT B5 ;  /* 0x0000000000057941 */ /* 0x000fea0003800200 */
.L_x_45:
[----:B------:R-:W-:Y:S05]  /*1590*/  WARPSYNC.ALL ;  /* 0x0000000000007948 */ /* 0x000fea0003800000 */
[----:B------:R-:W-:Y:S01]  /*15a0*/  NOP ;  /* 0x0000000000007918 */ /* 0x000fe20000000000 */
[----:B------:R-:W-:-:S04]  /*15b0*/  UIADD3 UR4, UPT, UPT, UR4, 0x100, URZ ;  /* 0x0000010004047890 */ /* 0x000fc8000fffe0ff */
[----:B------:R-:W-:-:S04]  /*15c0*/  UIADD3 UR23, UP0, UPT, UR4, UR16, URZ ;  /* 0x0000001004177290 */ /* 0x000fc8000ff1e0ff */
[----:B------:R-:W-:Y:S01]  /*15d0*/  ULEA.HI.X.SX32 UR28, UR4, UR17, 0x1, UP0 ;  /* 0x00000011041c7291 */ /* 0x000fe200080f0eff */
[----:B------:R-:W-:Y:S11]  /*15e0*/  @P0 BRA `(.L_x_51) ;  /* 0x0000000000380947 */ /* 0x000ff60003800000 */
[----:B--23--:R-:W2:Y:S01]  /*15f0*/  S2R R2, SR_LANEID ;  /* 0x0000000000027919 */ /* 0x00cea20000000000 */
[----:B------:R-:W-:Y:S05]  /*1600*/  WARPSYNC.ALL ;  /* 0x0000000000007948 */ /* 0x000fea0003800000 */
[----:B------:R-:W-:Y:S01]  /*1610*/  NOP ;  /* 0x0000000000007918 */ /* 0x000fe20000000000 */
[----:B--2-4-:R-:W-:-:S05]  /*1620*/  IMAD.SHL.U32 R4, R2, 0x4, RZ ;  /* 0x0000000402047824 */ /* 0x014fca00078e00ff */
[----:B------:R-:W2:Y:S01]  /*1630*/  LDS R5, [R4+UR8] ;  /* 0x0000000804057984 */ /* 0x000ea20008000800 */
[----:B------:R-:W-:Y:S01]  /*1640*/  IADD3 R2, P1, PT, R4, UR23, RZ ;  /* 0x0000001704027c10 */ /* 0x000fe2000ff3e0ff */
[----:B------:R-:W-:-:S04]  /*1650*/  UMOV UR4, UR23 ;  /* 0x0000001700047c82 */ /* 0x000fc80008000000 */
[----:B------:R-:W-:Y:S01]  /*1660*/  IMAD.X R3, RZ, RZ, UR28, P1 ;  /* 0x0000001cff037e24 */ /* 0x000fe200088e06ff */
[----:B------:R-:W-:-:S04]  /*1670*/  UMOV UR5, UR28 ;  /* 0x0000001c00057c82 */ /* 0x000fc80008000000 */
[----:B--2---:R2:W3:Y:S01]  /*1680*/  ATOMG.E.EXCH.STRONG.GPU PT, RZ, [R2], R5 ;  /* 0x0000000502ff73a8 */ /* 0x0044e200041ee100 */
[----:B------:R-:W-:-:S04]  /*1690*/  DEPBAR {5,4,3,2,1,0} ;  /* 0x0000003f0000791a */ /* 0x000fc80000000000 */
[----:B------:R-:W4:Y:S02]  /*16a0*/  CCTL.E.C.LDCU.IV.DEEP [UR4] ;  /* 0x0000000004007540 */ /* 0x000f240009c08000 */
[----:B----4-:R2:W-:Y:S01]  /*16b0*/  UTMACCTL.IV [UR4] ;  /* 0x00000000040079b9 */ /* 0x0105e20008000000 */
[----:B------:R-:W-:Y:S01]  /*16c0*/  NOP ;  /* 0x0000000000007918 */ /* 0x000fe20000000000 */
.L_x_51:
[----:B------:R-:W-:Y:S05]  /*16d0*/  @P0 BRA `(.L_x_52) ;  /* 0x00000000000c0947 */ /* 0x000fea0003800000 */
[----:B------:R0:W-:Y:S01]  /*16e0*/  UTMACMDFLUSH ;  /* 0x00000000000079b7 */ /* 0x0001e20000000000 */
[----:B------:R-:W-:Y:S05]  /*16f0*/  @P0 BRA `(.L_x_52) ;  /* 0x0000000000040947 */ /* 0x000fea0003800000 */
[----:B------:R-:W-:-:S04]  /*1700*/  DEPBAR.LE SB0, 0x0 ;  /* 0x000080000000791a */ /* 0x000fc80000000000 */
.L_x_52:
[----:B------:R-:W-:Y:S05]  /*1710*/  WARPSYNC.ALL ;  /* 0x0000000000007948 */ /* 0x000fea0003800000 */
[----:B------:R-:W-:Y:S01]  /*1720*/  NOP ;  /* 0x0000000000007918 */ /* 0x000fe20000000000 */
[----:B---3--:R-:W-:Y:S01]  /*1730*/  BAR.SYNC.DEFER_BLOCKING 0x0 ;  /* 0x0000000000007b1d */ /* 0x008fe20000010000 */
[----:B------:R-:W-:Y:S01]  /*1740*/  ISETP.GE.AND P0, PT, R6, 0x1, PT ;  /* 0x000000010600780c */ /* 0x000fe20003f06270 */
[----:B------:R-:W-:Y:S01]  /*1750*/  USHF.L.U32 UR11, UR11, 0x6, URZ ;  /* 0x000000060b0b7899 */ /* 0x000fe200080006ff */
[----:B--2---:R-:W-:Y:S01]  /*1760*/  SHF.R.U32.HI R2, RZ, 0x5, R0 ;  /* 0x00000005ff027819 */ /* 0x004fe20000011600 */
[----:B------:R-:W-:-:S02]  /*1770*/  USHF.L.U32 UR27, UR6, 0x6, URZ ;  /* 0x00000006061b7899 */ /* 0x000fc400080006ff */
[----:B------:R-:W-:Y:S01]  /*1780*/  VOTEU.ALL UP0, P3 ;  /* 0x0000000000ff7886 */ /* 0x000fe20001800000 */
[----:B------:R-:W-:Y:S01]  /*1790*/  UMOV UR4, 0x1 ;  /* 0x0000000100047882 */ /* 0x000fe20000000000 */
[----:B------:R-:W-:Y:S01]  /*17a0*/  VOTEU.ALL UP1, P3 ;  /* 0x0000000000ff7886 */ /* 0x000fe20001820000 */
[----:B------:R-:W-:Y:S02]  /*17b0*/  R2UR UR22, R2 ;  /* 0x00000000021672ca */ /* 0x000fe400000e0000 */
[----:B------:R-:W-:-:S04]  /*17c0*/  @!UP0 UIADD3 UR16, UPT, UPT, -UR4, 0x100000, URZ ;  /* 0x0010000004108890 */ /* 0x000fc8000fffe1ff */
[----:B------:R-:W-:Y:S02]  /*17d0*/  @!UP0 USHF.L.U32 UR17, UR16, 0xb, URZ ;  /* 0x0000000b10118899 */ /* 0x000fe400080006ff */
[----:B------:R-:W-:Y:S02]  /*17e0*/  @!UP0 USHF.L.U32 UR16, UR16, 0x1, URZ ;  /* 0x0000000110108899 */ /* 0x000fe400080006ff */
[----:B------:R-:W-:-:S04]  /*17f0*/  @!UP0 UIADD3 UR4, UPT, UPT, -UR4, 0x100000, URZ ;  /* 0x0010000004048890 */ /* 0x000fc8000fffe1ff */
[----:B------:R-:W-:Y:S02]  /*1800*/  @!UP0 USHF.L.U32 UR5, UR4, 0xb, URZ ;  /* 0x0000000b04058899 */ /* 0x000fe400080006ff */
[----:B------:R-:W-:Y:S01]  /*1810*/  @!UP0 USHF.L.U32 UR4, UR4, 0x1, URZ ;  /* 0x0000000104048899 */ /* 0x000fe200080006ff */
[----:B------:R-:W-:Y:S01]  /*1820*/  VOTEU.ALL UP0, P3 ;  /* 0x0000000000ff7886 */ /* 0x000fe20001800000 */
[----:B------:R-:W2:Y:S04]  /*1830*/  FENCE.VIEW.ASYNC.S ;  /* 0x00000000000073c6 */ /* 0x000ea80000000000 */
[----:B--2---:R2:W3:Y:S06]  /*1840*/  @!UP0 SYNCS.EXCH.64 URZ, [UR8+0x2000], UR16 ;  /* 0x0020001008ff85b2 */ /* 0x0044ec0008000100 */
[----:B------:R2:W4:Y:S01]  /*1850*/  @!UP1 SYNCS.EXCH.64 URZ, [UR8+0x2010], UR4 ;  /* 0x0020100408ff95b2 */ /* 0x0005220008000100 */
[----:B------:R-:W-:Y:S05]  /*1860*/  @!P0 BRA `(.L_x_53) ;  /* 0x0000000400b88947 */ /* 0x000fea0003800000 */
[----:B---34-:R-:W-:Y:S01]  /*1870*/  BAR.SYNC.DEFER_BLOCKING 0x0 ;  /* 0x0000000000007b1d */ /* 0x018fe20000010000 */
[----:B------:R-:W-:Y:S01]  /*1880*/  @!P3 IMAD.MOV.U32 R2, RZ, RZ, 0x2000 ;  /* 0x00002000ff02b424 */ /* 0x000fe200078e00ff */
[----:B------:R-:W-:Y:S02]  /*1890*/  ELECT P1, URZ, PT ;  /* 0x0000000000ff782f */ /* 0x000fe40003820000 */
[----:B------:R-:W-:Y:S02]  /*18a0*/  ELECT P0, URZ, PT ;  /* 0x0000000000ff782f */ /* 0x000fe40003800000 */
[C---:B------:R-:W-:Y:S01]  /*18b0*/  ISETP.LT.U32.AND P1, PT, R36.reuse, 0x20, P1 ;  /* 0x000000202400780c */ /* 0x040fe20000f21070 */
[----:B------:R-:W-:Y:S01]  /*18c0*/  UIADD3 UR24, UPT, UPT, UR8, 0x1000, URZ ;  /* 0x0000100008187890 */ /* 0x000fe2000fffe0ff */
[----:B------:R-:W-:Y:S01]  /*18d0*/  ISETP.LT.U32.AND P0, PT, R36, 0x20, P0 ;  /* 0x000000202400780c */ /* 0x000fe20000701070 */
[----:B--2---:R-:W-:Y:S02]  /*18e0*/  USHF.R.U32.HI UR4, URZ, 0x4, UR8 ;  /* 0x00000004ff047899 */ /* 0x004fe40008011608 */
[----:B------:R-:W-:-:S02]  /*18f0*/  USHF.R.U32.HI UR6, URZ, 0x4, UR24 ;  /* 0x00000004ff067899 */ /* 0x000fc40008011618 */
[----:B------:R-:W-:Y:S02]  /*1900*/  USGXT.U32 UR4, UR4, 0xe ;  /* 0x0000000e0404789a */ /* 0x000fe40008000000 */
[----:B------:R-:W-:Y:S01]  /*1910*/  USGXT.U32 UR6, UR6, 0xe ;  /* 0x0000000e0606789a */ /* 0x000fe20008000000 */
[----:B------:R-:W-:Y:S01]  /*1920*/  UMOV UR20, 0xfffffffe ;  /* 0xfffffffe00147882 */ /* 0x000fe20000000000 */
[----:B------:R-:W-:Y:S02]  /*1930*/  UMOV UR21, 0x7fffbfdf ;  /* 0x7fffbfdf00157882 */ /* 0x000fe40000000000 */
[----:B------:R-:W-:Y:S01]  /*1940*/  VOTEU.ANY UP0, P1 ;  /* 0x0000000000ff7886 */ /* 0x000fe20000800100 */
[----:B------:R-:W-:Y:S01]  /*1950*/  VOTEU.ANY UP2, P1 ;  /* 0x0000000000ff7886 */ /* 0x000fe20000840100 */
[----:B------:R-:W-:Y:S01]  /*1960*/  VOTEU.ANY UP1, P0 ;  /* 0x0000000000ff7886 */ /* 0x000fe20000020100 */
[----:B------:R-:W-:Y:S01]  /*1970*/  VOTEU.ANY UP3, P0 ;  /* 0x0000000000ff7886 */ /* 0x000fe20000060100 */
[----:B------:R-:W-:Y:S01]  /*1980*/  UMOV UR5, URZ ;  /* 0x000000ff00057c82 */ /* 0x000fe20008000000 */
[----:B------:R2:W-:Y:S01]  /*1990*/  @!P3 SYNCS.ARRIVE.TRANS64 RZ, [UR8+0x2000], R2 ;  /* 0x00200002ffffb9a7 */ /* 0x0005e20008000008 */
[----:B------:R3:W-:Y:S06]  /*19a0*/  MEMBAR.ALL.CTA ;  /* 0x0000000000007992 */ /* 0x0007ec0000008000 */
[----:B---3--:R-:W3:Y:S01]  /*19b0*/  FENCE.VIEW.ASYNC.S ;  /* 0x00000000000073c6 */ /* 0x008ee20000000000 */
[----:B------:R-:W-:Y:S01]  /*19c0*/  @UP0 UIADD3 UR9, UPT, UPT, UR8, 0x2000, URZ ;  /* 0x0000200008090890 */ /* 0x000fe2000fffe0ff */
[----:B------:R-:W-:Y:S01]  /*19d0*/  @UP0 UMOV UR10, URZ ;  /* 0x000000ff000a0c82 */ /* 0x000fe20008000000 */
[----:B------:R-:W-:Y:S01]  /*19e0*/  @UP1 UIADD3 UR25, UPT, UPT, UR8, 0x2000, URZ ;  /* 0x0000200008191890 */ /* 0x000fe2000fffe0ff */
[----:B------:R-:W-:Y:S01]  /*19f0*/  @UP1 UMOV UR26, URZ ;  /* 0x000000ff001a1c82 */ /* 0x000fe20008000000 */
[----:B------:R-:W-:Y:S01]  /*1a00*/  UMOV UR7, URZ ;  /* 0x000000ff00077c82 */ /* 0x000fe20008000000 */
[----:B------:R-:W-:-:S02]  /*1a10*/  UIADD3.64 UR18, UPT, UPT, UR4, -UR20, URZ ;  /* 0x8000001404127297 */ /* 0x000fc4000fffe0ff */
[----:B------:R-:W-:Y:S02]  /*1a20*/  UIADD3.64 UR20, UPT, UPT, UR6, -UR20, URZ ;  /* 0x8000001406147297 */ /* 0x000fe4000fffe0ff */
[----:B------:R-:W-:Y:S01]  /*1a30*/  UISETP.NE.U32.AND UP0, UPT, UR22, URZ, UPT ;  /* 0x000000ff1600728c */ /* 0x000fe2000bf05070 */
[----:B------:R-:W-:Y:S01]  /*1a40*/  UMOV UR16, UR4 ;  /* 0x0000000400107c82 */ /* 0x000fe20008000000 */
[----:B------:R-:W-:Y:S01]  /*1a50*/  UMOV UR17, 0x80004020 ;  /* 0x8000402000117882 */ /* 0x000fe20000000000 */
[----:B------:R-:W-:Y:S01]  /*1a60*/  UMOV UR7, 0x80004020 ;  /* 0x8000402000077882 */ /* 0x000fe20000000000 */
[----:B---3--:R-:W-:Y:S06]  /*1a70*/  BAR.SYNC.DEFER_BLOCKING 0x0 ;  /* 0x0000000000007b1d */ /* 0x008fec0000010000 */
[----:B------:R2:W-:Y:S02]  /*1a80*/  @UP2 UTMALDG.2D [UR8], [UR12] ;  /* 0x000000080c0025b4 */ /* 0x0005e40008008000 */
[----:B------:R-:W-:Y:S06]  /*1a90*/  BAR.SYNC.DEFER_BLOCKING 0x0 ;  /* 0x0000000000007b1d */ /* 0x000fec0000010000 */
[----:B------:R2:W-:Y:S02]  /*1aa0*/  @UP3 UTMALDG.2D [UR24], [UR14] ;  /* 0x000000180e0035b4 */ /* 0x0005e40008008000 */
[----:B------:R-:W-:Y:S06]  /*1ab0*/  BAR.SYNC.DEFER_BLOCKING 0x0 ;  /* 0x0000000000007b1d */ /* 0x000fec0000010000 */
[----:B------:R-:W3:Y:S02]  /*1ac0*/  SYNCS.PHASECHK.TRANS64.TRYWAIT P0, [UR8+0x2000], RZ ;  /* 0x002000ffff0075a7 */ /* 0x000ee40008001108 */
[----:B--23--:R-:W-:Y:S05]  /*1ad0*/  @!P0 BRA `(.L_x_54) ;  /* 0x0000000800b48947 */ /* 0x00cfea0003800000 */
.L_x_66:
[----:B------:R-:W-:Y:S05]  /*1ae0*/  BRA.U UP0, `(.L_x_55) ;  /* 0x00000001001c7547 */ /* 0x000fea000b800000 */
[----:B------:R-:W-:Y:S01]  /*1af0*/  UMOV UR4, 0x0 ;  /* 0x0000000000047882 */ /* 0x000fe20000000000 */
[----:B------:R-:W-:Y:S01]  /*1b00*/  UMOV UR5, 0x4100490 ;  /* 0x0410049000057882 */ /* 0x000fe20000000000 */
[----:B------:R-:W-:Y:S01]  /*1b10*/  UMOV UR24, 0x0 ;  /* 0x0000000000187882 */ /* 0x000fe20000000000 */
[----:B------:R-:W-:Y:S01]  /*1b20*/  UMOV UR25, 0x4100490 ;  /* 0x0410049000197882 */ /* 0x000fe20000000000 */
[----:B------:R2:W-:Y:S01]  /*1b30*/  UTCHMMA gdesc[UR16], gdesc[UR6], tmem[UR29], tmem[UR4], idesc[UR5], !UPT ;  /* 0x00ff0406100075ea */ /* 0x0005e2000f80001d */
[----:B------:R2:W-:Y:S01]  /*1b40*/  UTCHMMA gdesc[UR18], gdesc[UR20], tmem[UR29], tmem[UR24], idesc[UR25], UPT ;  /* 0x00ff1814120075ea */ /* 0x0005e2000b80001d */
[----:B------:R-:W-:Y:S02]  /*1b50*/  NOP ;  /* 0x0000000000007918 */ /* 0x000fe40000000000 */
.L_x_55:
[----:B------:R-:W-:Y:S01]  /*1b60*/  ELECT P0, URZ, PT ;  /* 0x0000000000ff782f */ /* 0x000fe20003800000 */
[----:B--2---:R-:W-:-:S03]  /*1b70*/  UIADD3 UR4, UPT, UPT, UR8, 0x2010, URZ ;  /* 0x0000201008047890 */ /* 0x004fc6000fffe0ff */
[----:B------:R-:W-:Y:S01]  /*1b80*/  ISETP.LT.U32.AND P0, PT, R36, 0x20, P0 ;  /* 0x000000202400780c */ /* 0x000fe20000701070 */
[----:B------:R-:W-:-:S12]  /*1b90*/  UMOV UR5, URZ ;  /* 0x000000ff00057c82 */ /* 0x000fd80008000000 */
[----:B------:R-:W-:Y:S01]  /*1ba0*/  VOTEU.ANY UP0, P0 ;  /* 0x0000000000ff7886 */ /* 0x000fe20000000100 */
[----:B------:R-:W-:Y:S01]  /*1bb0*/  VOTEU.ANY UP1, P0 ;  /* 0x0000000000ff7886 */ /* 0x000fe20000020100 */
[----:B------:R-:W-:-:S03]  /*1bc0*/  ISETP.GE.U32.AND P0, PT, R6, 0x21, PT ;  /* 0x000000210600780c */ /* 0x000fc60003f06070 */
[----:B------:R-:W-:Y:S02]  /*1bd0*/  @UP0 UMOV UR9, UR4 ;  /* 0x0000000400090c82 */ /* 0x000fe40008000000 */
[----:B------:R2:W-:Y:S01]  /*1be0*/  @UP1 UTCBAR [UR9], URZ ;  /* 0x000000ff090013e9 */ /* 0x0005e200080000ff */
[----:B------:R-:W-:Y:S06]  /*1bf0*/  BAR.SYNC.DEFER_BLOCKING 0x0 ;  /* 0x0000000000007b1d */ /* 0x000fec0000010000 */
[----:B------:R-:W3:Y:S02]  /*1c00*/  SYNCS.PHASECHK.TRANS64.TRYWAIT P1, [UR8+0x2010], RZ ;  /* 0x002010ffff0075a7 */ /* 0x000ee40008021108 */
[----:B--23--:R-:W-:Y:S05]  /*1c10*/  @!P1 BRA `(.L_x_56) ;  /* 0x0000000800709947 */ /* 0x00cfea0003800000 */
.L_x_67:
[----:B------:R-:W-:Y:S05]  /*1c20*/  @!P0 BRA `(.L_x_53) ;  /* 0x0000000000c88947 */ /* 0x000fea0003800000 */
[----:B------:R-:W-:Y:S01]  /*1c30*/  IMAD.MOV.U32 R2, RZ, RZ, 0x1 ;  /* 0x00000001ff027424 */ /* 0x000fe200078e00ff */
[----:B------:R-:W2:Y:S01]  /*1c40*/  LDCU UR32, c[0x0][0x3a0] ;  /* 0x00007400ff2077ac */ /* 0x000ea20008000800 */
[----:B------:R-:W-:-:S05]  /*1c50*/  UMOV UR10, 0x20 ;  /* 0x00000020000a7882 */ /* 0x000fca0000000000 */
.L_x_60:
[----:B------:R-:W-:Y:S01]  /*1c60*/  BAR.SYNC.DEFER_BLOCKING 0x0 ;  /* 0x0000000000007b1d */ /* 0x000fe20000010000 */
[----:B------:R-:W-:Y:S01]  /*1c70*/  @!P3 IMAD.MOV.U32 R3, RZ, RZ, 0x2000 ;  /* 0x00002000ff03b424 */ /* 0x000fe200078e00ff */
[----:B------:R-:W-:Y:S02]  /*1c80*/  ELECT P1, URZ, PT ;  /* 0x0000000000ff782f */ /* 0x000fe40003820000 */
[----:B------:R-:W-:Y:S02]  /*1c90*/  ELECT P0, URZ, PT ;  /* 0x0000000000ff782f */ /* 0x000fe40003800000 */
[C---:B------:R-:W-:Y:S01]  /*1ca0*/  ISETP.LT.U32.AND P1, PT, R36.reuse, 0x20, P1 ;  /* 0x000000202400780c */ /* 0x040fe20000f21070 */
[----:B------:R-:W-:Y:S01]  /*1cb0*/  UMOV UR26, UR10 ;  /* 0x0000000a001a7c82 */ /* 0x000fe20008000000 */
[----:B------:R-:W-:-:S11]  /*1cc0*/  ISETP.LT.U32.AND P0, PT, R36, 0x20, P0 ;  /* 0x000000202400780c */ /* 0x000fd60000701070 */
[----:B------:R-:W-:Y:S02]  /*1cd0*/  VOTEU.ANY UP0, P1 ;  /* 0x0000000000ff7886 */ /* 0x000fe40000800100 */
[----:B------:R-:W-:Y:S01]  /*1ce0*/  VOTEU.ANY UP1, P0 ;  /* 0x0000000000ff7886 */ /* 0x000fe20000020100 */
[----:B------:R3:W-:Y:S01]  /*1cf0*/  @!P3 SYNCS.ARRIVE.TRANS64 RZ, [UR8+0x2000], R3 ;  /* 0x00200003ffffb9a7 */ /* 0x0007e20008000008 */
[----:B------:R4:W-:Y:S06]  /*1d00*/  MEMBAR.ALL.CTA ;  /* 0x0000000000007992 */ /* 0x0009ec0000008000 */
[----:B----4-:R-:W4:Y:S01]  /*1d10*/  FENCE.VIEW.ASYNC.S ;  /* 0x00000000000073c6 */ /* 0x010f220000000000 */
[----:B------:R-:W-:Y:S01]  /*1d20*/  @UP0 UIADD3 UR9, UPT, UPT, UR8, 0x2000, URZ ;  /* 0x0000200008090890 */ /* 0x000fe2000fffe0ff */
[----:B----4-:R-:W-:Y:S01]  /*1d30*/  VOTEU.ANY UP0, P1 ;  /* 0x0000000000ff7886 */ /* 0x010fe20000800100 */
[----:B------:R-:W-:-:S02]  /*1d40*/  @UP1 UIADD3 UR24, UPT, UPT, UR8, 0x1000, URZ ;  /* 0x0000100008181890 */ /* 0x000fc4000fffe0ff */
[----:B------:R-:W-:Y:S01]  /*1d50*/  @UP1 UIADD3 UR25, UPT, UPT, UR8, 0x2000, URZ ;  /* 0x0000200008191890 */ /* 0x000fe2000fffe0ff */
[----:B---3--:R-:W-:Y:S01]  /*1d60*/  IMAD.U32 R3, R2, -0x80000000, RZ ;  /* 0x8000000002037824 */ /* 0x008fe200078e00ff */
[----:B------:R-:W-:Y:S01]  /*1d70*/  VOTEU.ANY UP1, P0 ;  /* 0x0000000000ff7886 */ /* 0x000fe20000020100 */
[----:B------:R-:W-:Y:S06]  /*1d80*/  BAR.SYNC.DEFER_BLOCKING 0x0 ;  /* 0x0000000000007b1d */ /* 0x000fec0000010000 */
[----:B------:R3:W-:Y:S01]  /*1d90*/  @UP0 UTMALDG.2D [UR8], [UR12] ;  /* 0x000000080c0005b4 */ /* 0x0007e20008008000 */
[----:B------:R-:W-:Y:S01]  /*1da0*/  UISETP.NE.U32.AND UP0, UPT, UR22, URZ, UPT ;  /* 0x000000ff1600728c */ /* 0x000fe2000bf05070 */
[----:B------:R-:W-:Y:S06]  /*1db0*/  BAR.SYNC.DEFER_BLOCKING 0x0 ;  /* 0x0000000000007b1d */ /* 0x000fec0000010000 */
[----:B------:R3:W-:Y:S02]  /*1dc0*/  @UP1 UTMALDG.2D [UR24], [UR14] ;  /* 0x000000180e0015b4 */ /* 0x0007e40008008000 */
[----:B------:R-:W-:Y:S06]  /*1dd0*/  BAR.SYNC.DEFER_BLOCKING 0x0 ;  /* 0x0000000000007b1d */ /* 0x000fec0000010000 */
[----:B------:R-:W4:Y:S02]  /*1de0*/  SYNCS.PHASECHK.TRANS64.TRYWAIT P0, [UR8+0x2000], R3 ;  /* 0x00200003ff0075a7 */ /* 0x000f240008001108 */
[----:B---34-:R-:W-:Y:S05]  /*1df0*/  @!P0 BRA `(.L_x_57) ;  /* 0x0000000800048947 */ /* 0x018fea0003800000 */
.L_x_68:
[----:B------:R-:W-:Y:S05]  /*1e00*/  BRA.U UP0, `(.L_x_58) ;  /* 0x00000001001c7547 */ /* 0x000fea000b800000 */
[----:B------:R-:W-:Y:S01]  /*1e10*/  UMOV UR24, 0x0 ;  /* 0x0000000000187882 */ /* 0x000fe20000000000 */
[----:B------:R-:W-:Y:S01]  /*1e20*/  UMOV UR25, 0x4100490 ;  /* 0x0410049000197882 */ /* 0x000fe20000000000 */
[----:B------:R-:W-:Y:S01]  /*1e30*/  UMOV UR30, 0x0 ;  /* 0x00000000001e7882 */ /* 0x000fe20000000000 */
[----:B------:R-:W-:Y:S01]  /*1e40*/  UMOV UR31, 0x4100490 ;  /* 0x04100490001f7882 */ /* 0x000fe20000000000 */
[----:B------:R3:W-:Y:S01]  /*1e50*/  UTCHMMA gdesc[UR16], gdesc[UR6], tmem[UR29], tmem[UR24], idesc[UR25], UPT ;  /* 0x00ff1806100075ea */ /* 0x0007e2000b80001d */
[----:B------:R3:W-:Y:S01]  /*1e60*/  UTCHMMA gdesc[UR18], gdesc[UR20], tmem[UR29], tmem[UR30], idesc[UR31], UPT ;  /* 0x00ff1e14120075ea */ /* 0x0007e2000b80001d */
[----:B------:R-:W-:Y:S02]  /*1e70*/  NOP ;  /* 0x0000000000007918 */ /* 0x000fe40000000000 */
.L_x_58:
[----:B------:R-:W-:-:S04]  /*1e80*/  ELECT P0, URZ, PT ;  /* 0x0000000000ff782f */ /* 0x000fc80003800000 */
[----:B------:R-:W-:-:S13]  /*1e90*/  ISETP.LT.U32.AND P0, PT, R36, 0x20, P0 ;  /* 0x000000202400780c */ /* 0x000fda0000701070 */
[----:B------:R-:W-:Y:S01]  /*1ea0*/  VOTEU.ANY UP0, P0 ;  /* 0x0000000000ff7886 */ /* 0x000fe20000000100 */
[----:B------:R-:W-:-:S04]  /*1eb0*/  VOTEU.ANY UP1, P0 ;  /* 0x0000000000ff7886 */ /* 0x000fc80000020100 */
[----:B------:R-:W-:Y:S02]  /*1ec0*/  @UP0 UMOV UR9, UR4 ;  /* 0x0000000400090c82 */ /* 0x000fe40008000000 */
[----:B------:R4:W-:Y:S01]  /*1ed0*/  @UP1 UTCBAR [UR9], URZ ;  /* 0x000000ff090013e9 */ /* 0x0009e200080000ff */
[----:B------:R-:W-:Y:S06]  /*1ee0*/  BAR.SYNC.DEFER_BLOCKING 0x0 ;  /* 0x0000000000007b1d */ /* 0x000fec0000010000 */
[----:B------:R-:W3:Y:S02]  /*1ef0*/  SYNCS.PHASECHK.TRANS64.TRYWAIT P0, [UR8+0x2010], R3 ;  /* 0x00201003ff0075a7 */ /* 0x000ee40008001108 */
[----:B---34-:R-:W-:Y:S05]  /*1f00*/  @!P0 BRA `(.L_x_59) ;  /* 0x0000000400cc8947 */ /* 0x018fea0003800000 */
.L_x_69:
[----:B------:R-:W-:Y:S01]  /*1f10*/  UIADD3 UR10, UPT, UPT, UR10, 0x20, URZ ;  /* 0x000000200a0a7890 */ /* 0x000fe2000fffe0ff */
[----:B------:R-:W-:-:S03]  /*1f20*/  LOP3.LUT R2, R2, 0x1, RZ, 0x3c, !PT ;  /* 0x0000000102027812 */ /* 0x000fc600078e3cff */
[----:B--2---:R-:W-:-:S09]  /*1f30*/  UISETP.GE.AND UP0, UPT, UR10, UR32, UPT ;  /* 0x000000200a00728c */ /* 0x004fd2000bf06270 */
[----:B------:R-:W-:Y:S05]  /*1f40*/  BRA.U !UP0, `(.L_x_60) ;  /* 0xfffffffd08447547 */ /* 0x000fea000b83ffff */
.L_x_53:
[----:B---34-:R-:W-:Y:S01]  /*1f50*/  BAR.SYNC.DEFER_BLOCKING 0x0 ;  /* 0x0000000000007b1d */ /* 0x018fe20000010000 */
[----:B------:R-:W-:-:S05]  /*1f60*/  IMAD.SHL.U32 R2, R0, 0x40, RZ ;  /* 0x0000004000027824 */ /* 0x000fca00078e00ff */
[----:B------:R-:W-:Y:S04]  /*1f70*/  BSSY.RECONVERGENT B5, `(.L_x_61) ;  /* 0x0000004000057945 */ /* 0x000fe80003800200 */
[----:B------:R-:W-:Y:S05]  /*1f80*/  @P3 BRA `(.L_x_62) ;  /* 0x0000000000083947 */ /* 0x000fea0003800000 */
[----:B------:R-:W3:Y:S02]  /*1f90*/  SYNCS.CCTL.IV [UR8+0x2000] ;  /* 0x00200000ff0079b1 */ /* 0x000ee40008000008 */
[----:B---3--:R-:W3:Y:S02]  /*1fa0*/  SYNCS.CCTL.IV [UR8+0x2010] ;  /* 0x00201000ff0079b1 */ /* 0x008ee40008000008 */
.L_x_62:
[----:B--2---:R-:W-:Y:S05]  /*1fb0*/  BSYNC.RECONVERGENT B5 ;  /* 0x0000000000057941 */ /* 0x004fea0003800200 */
.L_x_61:
[----:B------:R-:W-:Y:S01]  /*1fc0*/  USHF.L.U32 UR22, UR22, 0x15, URZ ;  /* 0x0000001516167899 */ /* 0x000fe200080006ff */
[----:B------:R-:W-:Y:S01]  /*1fd0*/  IMAD.SHL.U32 R3, R0, 0x10, RZ ;  /* 0x0000001000037824 */ /* 0x000fe200078e00ff */
[----:B------:R-:W-:Y:S01]  /*1fe0*/  LOP3.LUT R2, R2, 0x1800, RZ, 0xc0, !PT ;  /* 0x0000180002027812 */ /* 0x000fe200078ec0ff */
[C---:B------:R-:W-:Y:S01]  /*1ff0*/  IMAD.SHL.U32 R4, R0.reuse, 0x4, RZ ;  /* 0x0000000400047824 */ /* 0x040fe200078e00ff */
[----:B------:R-:W-:Y:S01]  /*2000*/  ULOP3.LUT UR22, UR22, 0x600000, URZ, 0xc0, !UPT ;  /* 0x0060000016167892 */ /* 0x000fe2000f8ec0ff */
[----:B------:R-:W-:Y:S01]  /*2010*/  IMAD.SHL.U32 R0, R0, 0x80, RZ ;  /* 0x0000008000007824 */ /* 0x000fe200078e00ff */
[----:B------:R-:W-:Y:S02]  /*2020*/  LOP3.LUT R3, R2, 0x70, R3, 0xf8, !PT ;  /* 0x0000007002037812 */ /* 0x000fe400078ef803 */
[----:B------:R-:W-:Y:S01]  /*2030*/  ELECT P0, URZ, PT ;  /* 0x0000000000ff782f */ /* 0x000fe20003800000 */
[----:B------:R-:W-:Y:S01]  /*2040*/  UIADD3 UR22, UPT, UPT, UR29, UR22, URZ ;  /* 0x000000161d167290 */ /* 0x000fe2000fffe0ff */
[----:B------:R-:W-:Y:S01]  /*2050*/  LOP3.LUT R3, R3, 0x40, R4, 0x78, !PT ;  /* 0x0000004003037812 */ /* 0x000fe200078e7804 */
[----:B------:R-:W-:Y:S01]  /*2060*/  UMOV UR9, UR27 ;  /* 0x0000001b00097c82 */ /* 0x000fe20008000000 */
[----:B------:R-:W-:Y:S01]  /*2070*/  ISETP.LT.U32.AND P0, PT, R36, 0x20, P0 ;  /* 0x000000202400780c */ /* 0x000fe20000701070 */
[----:B------:R-:W-:Y:S01]  /*2080*/  UMOV UR10, UR11 ;  /* 0x0000000b000a7c82 */ /* 0x000fe20008000000 */
[----:B------:R-:W-:-:S04]  /*2090*/  LOP3.LUT R0, R3, 0x780, R0, 0xf8, !PT ;  /* 0x0000078003007812 */ /* 0x000fc800078ef800 */
[----:B-----5:R-:W-:Y:S01]  /*20a0*/  LDTM.16dp32bit_t0_t15.x32 R4, tmem[UR22] ;  /* 0x00000016000479ee */ /* 0x020fe20008a80000 */
[----:B------:R-:W2:Y:S01]  /*20b0*/  LDTM.16dp32bit_t16_t31.x32 R4, tmem[UR22+0x20] ;  /* 0x00002016000479ee */ /* 0x000ea20008aa0000 */
[C---:B------:R-:W-:Y:S01]  /*20c0*/  LOP3.LUT R2, R0.reuse, 0x10, RZ, 0x3c, !PT ;  /* 0x0000001000027812 */ /* 0x040fe200078e3cff */
[----:B------:R-:W-:Y:S01]  /*20d0*/  NOP ;  /* 0x0000000000007918 */ /* 0x000fe20000000000 */
[----:B------:R-:W-:-:S03]  /*20e0*/  LOP3.LUT R3, R0, 0x20, RZ, 0x3c, !PT ;  /* 0x0000002000037812 */ /* 0x000fc600078e3cff */
[----:B--2---:R-:W-:Y:S01]  /*20f0*/  VOTEU.ANY UP0, P0 ;  /* 0x0000000000ff7886 */ /* 0x004fe20000000100 */
[----:B------:R-:W-:-:S04]  /*2100*/  VOTEU.ANY UP1, P0 ;  /* 0x0000000000ff7886 */ /* 0x000fc80000020100 */
[----:B------:R-:W-:Y:S01]  /*2110*/  @UP0 UMOV UR4, UR23 ;  /* 0x0000001700040c82 */ /* 0x000fe20008000000 */
[----:B------:R-:W-:Y:S01]  /*2120*/  @UP0 UMOV UR5, UR28 ;  /* 0x0000001c00050c82 */ /* 0x000fe20008000000 */
[----:B------:R-:W-:Y:S02]  /*2130*/  F2FP.BF16.F32.PACK_AB R4, R5, R4 ;  /* 0x000000040504723e */ /* 0x000fe400000010ff */
[----:B------:R-:W-:Y:S02]  /*2140*/  F2FP.BF16.F32.PACK_AB R5, R7, R6 ;  /* 0x000000060705723e */ /* 0x000fe400000010ff */
[----:B------:R-:W-:Y:S02]  /*2150*/  F2FP.BF16.F32.PACK_AB R12, R13, R12 ;  /* 0x0000000c0d0c723e */ /* 0x000fe400000010ff */
[----:B------:R-:W-:Y:S02]  /*2160*/  F2FP.BF16.F32.PACK_AB R6, R9, R8 ;  /* 0x000000080906723e */ /* 0x000fe400000010ff */
[----:B------:R-:W-:-:S02]  /*2170*/  F2FP.BF16.F32.PACK_AB R7, R11, R10 ;  /* 0x0000000a0b07723e */ /* 0x000fc400000010ff */
[----:B------:R-:W-:Y:S02]  /*2180*/  F2FP.BF16.F32.PACK_AB R13, R15, R14 ;  /* 0x0000000e0f0d723e */ /* 0x000fe400000010ff */
[----:B------:R-:W-:Y:S01]  /*2190*/  F2FP.BF16.F32.PACK_AB R20, R21, R20 ;  /* 0x000000141514723e */ /* 0x000fe200000010ff */
[----:B---3--:R2:W-:Y:S01]  /*21a0*/  STS.128 [R0+UR8], R4 ;  /* 0x0000000400007988 */ /* 0x0085e20008000c08 */
[----:B------:R-:W-:Y:S02]  /*21b0*/  F2FP.BF16.F32.PACK_AB R14, R17, R16 ;  /* 0x00000010110e723e */ /* 0x000fe400000010ff */
[----:B------:R-:W-:Y:S02]  /*21c0*/  F2FP.BF16.F32.PACK_AB R15, R19, R18 ;  /* 0x00000012130f723e */ /* 0x000fe400000010ff */
[----:B------:R-:W-:Y:S02]  /*21d0*/  F2FP.BF16.F32.PACK_AB R21, R23, R22 ;  /* 0x000000161715723e */ /* 0x000fe400000010ff */
[----:B------:R-:W-:Y:S01]  /*21e0*/  F2FP.BF16.F32.PACK_AB R28, R29, R28 ;  /* 0x0000001c1d1c723e */ /* 0x000fe200000010ff */
[----:B------:R2:W-:Y:S01]  /*21f0*/  STS.128 [R2+UR8], R12 ;  /* 0x0000000c02007988 */ /* 0x0005e20008000c08 */
[----:B------:R-:W-:-:S02]  /*2200*/  F2FP.BF16.F32.PACK_AB R22, R25, R24 ;  /* 0x000000181916723e */ /* 0x000fc400000010ff */
[----:B------:R-:W-:Y:S02]  /*2210*/  F2FP.BF16.F32.PACK_AB R23, R27, R26 ;  /* 0x0000001a1b17723e */ /* 0x000fe400000010ff */
[----:B------:R-:W-:Y:S02]  /*2220*/  F2FP.BF16.F32.PACK_AB R29, R31, R30 ;  /* 0x0000001e1f1d723e */ /* 0x000fe400000010ff */
[----:B------:R-:W-:Y:S01]  /*2230*/  F2FP.BF16.F32.PACK_AB R30, R33, R32 ;  /* 0x00000020211e723e */ /* 0x000fe200000010ff */
[----:B------:R2:W-:Y:S01]  /*2240*/  STS.128 [R3+UR8], R20 ;  /* 0x0000001403007988 */ /* 0x0005e20008000c08 */
[----:B------:R-:W-:Y:S02]  /*2250*/  F2FP.BF16.F32.PACK_AB R31, R35, R34 ;  /* 0x00000022231f723e */ /* 0x000fe400000010ff */
[----:B------:R-:W-:-:S05]  /*2260*/  LOP3.LUT R8, R0, 0x30, RZ, 0x3c, !PT ;  /* 0x0000003000087812 */ /* 0x000fca00078e3cff */
[----:B------:R2:W-:Y:S01]  /*2270*/  STS.128 [R8+UR8], R28 ;  /* 0x0000001c08007988 */ /* 0x0005e20008000c08 */
[----:B------:R3:W-:Y:S06]  /*2280*/  MEMBAR.ALL.CTA ;  /* 0x0000000000007992 */ /* 0x0007ec0000008000 */
[----:B---3--:R-:W3:Y:S02]  /*2290*/  FENCE.VIEW.ASYNC.S ;  /* 0x00000000000073c6 */ /* 0x008ee40000000000 */
[----:B---3--:R-:W-:Y:S06]  /*22a0*/  BAR.SYNC.DEFER_BLOCKING 0x0 ;  /* 0x0000000000007b1d */ /* 0x008fec0000010000 */
[----:B------:R2:W-:Y:S01]  /*22b0*/  @UP1 UTMASTG.2D [UR8], [UR4] ;  /* 0x00000008040013b5 */ /* 0x0005e20008008000 */
[----:B------:R0:W-:Y:S01]  /*22c0*/  UTMACMDFLUSH ;  /* 0x00000000000079b7 */ /* 0x0001e20000000000 */
[----:B------:R-:W-:-:S04]  /*22d0*/  DEPBAR.LE SB0, 0x0 ;  /* 0x000080000000791a */ /* 0x000fc80000000000 */
[----:B------:R-:W-:Y:S08]  /*22e0*/  BAR.SYNC.DEFER_BLOCKING 0x0 ;  /* 0x0000000000007b1d */ /* 0x000ff00000010000 */
[----:B------:R-:W-:Y:S06]  /*22f0*/  BAR.SYNC.DEFER_BLOCKING 0x0 ;  /* 0x0000000000007b1d */ /* 0x000fec0000010000 */
[----:B--2---:R-:W-:Y:S05]  /*2300*/  @P2 BRA `(.L_x_63) ;  /* 0x0000000000a02947 */ /* 0x004fea0003800000 */
[----:B------:R-:W2:Y:S01]  /*2310*/  S2UR UR5, SR_CgaCtaId ;  /* 0x00000000000579c3 */ /* 0x000ea20000008800 */
[----:B------:R-:W-:Y:S01]  /*2320*/  NOP ;  /* 0x0000000000007918 */ /* 0x000fe20000000000 */
[----:B------:R-:W-:Y:S01]  /*2330*/  UMOV UR4, 0x50 ;  /* 0x0000005000047882 */ /* 0x000fe20000000000 */
[----:B------:R-:W-:Y:S02]  /*2340*/  IMAD.U32 R0, RZ, RZ, UR29 ;  /* 0x0000001dff007e24 */ /* 0x000fe4000f8e00ff */
[----:B------:R-:W-:Y:S02]  /*2350*/  IMAD.MOV.U32 R3, RZ, RZ, 0x3 ;  /* 0x00000003ff037424 */ /* 0x000fe400078e00ff */
[----:B------:R-:W-:Y:S01]  /*2360*/  IMAD.MOV.U32 R7, RZ, RZ, 0x1 ;  /* 0x00000001ff077424 */ /* 0x000fe200078e00ff */
[----:B------:R-:W-:-:S04]  /*2370*/  LOP3.LUT R0, R0, 0xffff, RZ, 0xc0, !PT ;  /* 0x0000ffff00007812 */ /* 0x000fc800078ec0ff */
[----:B------:R-:W-:-:S05]  /*2380*/  SHF.R.U32.HI R0, RZ, 0x5, R0 ;  /* 0x00000005ff007819 */ /* 0x000fca0000011600 */
[----:B------:R-:W-:Y:S01]  /*2390*/  VIADD R2, R0, 0x10 ;  /* 0x0000001000027836 */ /* 0x000fe20000000000 */
[----:B------:R-:W-:Y:S01]  /*23a0*/  SHF.L.U32 R0, R3, R0, RZ ;  /* 0x0000000003007219 */ /* 0x000fe200000006ff */
[----:B--2---:R-:W-:-:S03]  /*23b0*/  ULEA UR6, UR5, UR4, 0x18 ;  /* 0x0000000405067291 */ /* 0x004fc6000f8ec0ff */
[----:B------:R-:W-:-:S04]  /*23c0*/  SHF.L.U32 R3, R7, R2, RZ ;  /* 0x0000000207037219 */ /* 0x000fc800000006ff */
[----:B------:R-:W-:Y:S02]  /*23d0*/  LOP3.LUT R0, R3, R0, RZ, 0xfc, !PT ;  /* 0x0000000003007212 */ /* 0x000fe400078efcff */
[----:B------:R-:W2:Y:S02]  /*23e0*/  LDS R5, [UR6] ;  /* 0x00000006ff057984 */ /* 0x000ea40008000800 */
[C---:B------:R-:W-:Y:S02]  /*23f0*/  LOP3.LUT R2, R0.reuse, 0xffff, RZ, 0xc0, !PT ;  /* 0x0000ffff00027812 */ /* 0x040fe400078ec0ff */
[----:B--2---:R-:W-:-:S04]  /*2400*/  LOP3.LUT R3, R0, 0xffff, R5, 0x80, !PT ;  /* 0x0000ffff00037812 */ /* 0x004fc800078e8005 */
[----:B------:R-:W-:-:S13]  /*2410*/  ISETP.NE.AND P0, PT, R3, R2, PT ;  /* 0x000000020300720c */ /* 0x000fda0003f05270 */
[----:B------:R-:W-:Y:S05]  /*2420*/  @P0 BRA `(.L_x_64) ;  /* 0x0000000000500947 */ /* 0x000fea0003800000 */
[----:B------:R-:W-:Y:S02]  /*2430*/  SHF.R.U32.HI R5, RZ, 0x10, R5 ;  /* 0x00000010ff057819 */ /* 0x000fe40000011605 */
[----:B------:R-:W-:-:S04]  /*2440*/  SHF.R.U32.HI R2, RZ, 0x10, R0 ;  /* 0x00000010ff027819 */ /* 0x000fc80000011600 */
[----:B------:R-:W-:-:S04]  /*2450*/  LOP3.LUT R5, R5, R2, RZ, 0xc0, !PT ;  /* 0x0000000205057212 */ /* 0x000fc800078ec0ff */
[----:B------:R-:W-:-:S13]  /*2460*/  ISETP.NE.AND P0, PT, R5, R2, PT ;  /* 0x000000020500720c */ /* 0x000fda0003f05270 */
[----:B------:R-:W-:Y:S05]  /*2470*/  @P0 BRA `(.L_x_65) ;  /* 0x0000000000300947 */ /* 0x000fea0003800000 */
[----:B------:R-:W-:Y:S01]  /*2480*/  R2UR UR4, R0 ;  /* 0x00000000000472ca */ /* 0x000fe200000e0000 */
[----:B------:R-:W-:Y:S01]  /*2490*/  VOTEU.ANY UR5, UPT, PT ;  /* 0x0000000000057886 */ /* 0x000fe200038e0100 */
[----:B------:R-:W2:Y:S01]  /*24a0*/  S2R R0, SR_LANEID ;  /* 0x0000000000007919 */ /* 0x000ea20000000000 */
[----:B------:R-:W-:-:S10]  /*24b0*/  UFLO.U32 UR5, UR5 ;  /* 0x00000005000572bd */ /* 0x000fd400080e0000 */
[----:B------:R-:W-:-:S06]  /*24c0*/  ULOP3.LUT UR4, URZ, UR4, URZ, 0x33, !UPT ;  /* 0x00000004ff047292 */ /* 0x000fcc000f8e33ff */
[----:B------:R-:W-:-:S04]  /*24d0*/  IMAD.U32 R2, RZ, RZ, UR4 ;  /* 0x00000004ff027e24 */ /* 0x000fc8000f8e00ff */
[----:B------:R-:W3:Y:S02]  /*24e0*/  REDUX UR7, R2 ;  /* 0x00000000020773c4 */ /* 0x000ee40000000000 */
[----:B------:R4:W-:Y:S01]  /*24f0*/  UTCATOMSWS.AND URZ, UR4 ;  /* 0x0000000400ff79e3 */ /* 0x0009e20008000000 */
[----:B--2---:R-:W-:Y:S01]  /*2500*/  ISETP.EQ.U32.AND P0, PT, R0, UR5, PT ;  /* 0x0000000500007c0c */ /* 0x004fe2000bf02070 */
[----:B---3--:R-:W-:-:S12]  /*2510*/  IMAD.U32 R0, RZ, RZ, UR7 ;  /* 0x00000007ff007e24 */ /* 0x008fd8000f8e00ff */
[----:B------:R4:W-:Y:S01]  /*2520*/  @P0 ATOMS.AND RZ, [UR6], R0 ;  /* 0x00000000ffff098c */ /* 0x0009e2000a800006 */
[----:B------:R-:W-:Y:S05]  /*2530*/  BRA `(.L_x_63) ;  /* 0x0000000000147947 */ /* 0x000fea0003800000 */
.L_x_65:
[----:B------:R-:W-:-:S07]  /*2540*/  MOV R2, 0x2560 ;  /* 0x0000256000027802 */ /* 0x000fce0000000f00 */
[----:B-1----:R-:W-:Y:S05]  /*2550*/  CALL.REL.NOINC `($__internal_0_$__cuda_sm10x_tcgen05_guardrail_trap_col_being_dealloced_not_returned_by_alloc) ;  /* 0x0000000000447944 */ /* 0x002fea0003c00000 */
[----:B------:R-:W-:Y:S05]  /*2560*/  BRA `(.L_x_63) ;  /* 0x0000000000087947 */ /* 0x000fea0003800000 */
.L_x_64:
[----:B------:R-:W-:-:S07]  /*2570*/  MOV R2, 0x2590 ;  /* 0x0000259000027802 */ /* 0x000fce0000000f00 */
[----:B-1----:R-:W-:Y:S05]  /*2580*/  CALL.REL.NOINC `($__internal_2_$__cuda_sm10x_tcgen05_guardrail_trap_unallocated_columns_being_dealloced) ;  /* 0x0000000000507944 */ /* 0x002fea0003c00000 */
.L_x_63:
[----:B------:R-:W-:Y:S01]  /*2590*/  NOP ;  /* 0x0000000000007918 */ /* 0x000fe20000000000 */
[----:B----4-:R-:W-:Y:S05]  /*25a0*/  EXIT ;  /* 0x000000000000794d */ /* 0x010fea0003800000 */
.L_x_54:
[----:B------:R-:W2:Y:S02]  /*25b0*/  SYNCS.PHASECHK.TRANS64.TRYWAIT P0, [UR8+0x2000], RZ ;  /* 0x002000ffff0075a7 */ /* 0x000ea40008001108 */
[----:B--2---:R-:W-:Y:S05]  /*25c0*/  @!P0 BRA `(.L_x_54) ;  /* 0xfffffffc00f88947 */ /* 0x004fea000383ffff */
[----:B------:R-:W-:Y:S05]  /*25d0*/  BRA `(.L_x_66) ;  /* 0xfffffff400407947 */ /* 0x000fea000383ffff */
.L_x_56:
[----:B------:R-:W2:Y:S02]  /*25e0*/  SYNCS.PHASECHK.TRANS64.TRYWAIT P1, [UR8+0x2010], RZ ;  /* 0x002010ffff0075a7 */ /* 0x000ea40008021108 */
[----:B--2---:R-:W-:Y:S05]  /*25f0*/  @!P1 BRA `(.L_x_56) ;  /* 0xfffffffc00f89947 */ /* 0x004fea000383ffff */
[----:B------:R-:W-:Y:S05]  /*2600*/  BRA `(.L_x_67) ;  /* 0xfffffff400847947 */ /* 0x000fea000383ffff */
.L_x_57:
[----:B------:R-:W3:Y:S02]  /*2610*/  SYNCS.PHASECHK.TRANS64.TRYWAIT P0, [UR8+0x2000], R3 ;  /* 0x00200003ff0075a7 */ /* 0x000ee40008001108 */
[----:B---3--:R-:W-:Y:S05]  /*2620*/  @!P0 BRA `(.L_x_57) ;  /* 0xfffffffc00f88947 */ /* 0x008fea000383ffff */
[----:B------:R-:W-:Y:S05]  /*2630*/  BRA `(.L_x_68) ;  /* 0xfffffff400f07947 */ /* 0x000fea000383ffff */
.L_x_59:
[----:B------:R-:W3:Y:S02]  /*2640*/  SYNCS.PHASECHK.TRANS64.TRYWAIT P0, [UR8+0x2010], R3 ;  /* 0x00201003ff0075a7 */ /* 0x000ee40008001108 */
[----:B---3--:R-:W-:Y:S05]  /*2650*/  @!P0 BRA `(.L_x_59) ;  /* 0xfffffffc00f88947 */ /* 0x008fea000383ffff */
[----:B------:R-:W-:Y:S05]  /*2660*/  BRA `(.L_x_69) ;  /* 0xfffffff800287947 */ /* 0x000fea000383ffff */
        .weak           $__internal_0_$__cuda_sm10x_tcgen05_guardrail_trap_col_being_dealloced_not_returned_by_alloc
        .type           $__internal_0_$__cuda_sm10x_tcgen05_guardrail_trap_col_being_dealloced_not_returned_by_alloc,@function
        .size           $__internal_0_$__cuda_sm10x_tcgen05_guardrail_trap_col_being_dealloced_not_returned_by_alloc,($__internal_1_$__cuda_sm10x_tcgen05_guardrail_trap_phase_invalid_during_alloc - $__internal_0_$__cuda_sm10x_tcgen05_guardrail_trap_col_being_dealloced_not_returned_by_alloc)
$__internal_0_$__cuda_sm10x_tcgen05_guardrail_trap_col_being_dealloced_not_returned_by_alloc:
[----:B------:R-:W-:Y:S05]  /*2670*/  BPT.TRAP 0x1 ;  /* 0x000000040000795c */ /* 0x000fea0000300000 */
[----:B------:R-:W-:-:S04]  /*2680*/  IMAD.MOV.U32 R3, RZ, RZ, 0x0 ;  /* 0x00000000ff037424 */ /* 0x000fc800078e00ff */
[----:B------:R-:W-:Y:S05]  /*2690*/  RET.REL.NODEC R2 `(gluon_tcgen05) ;  /* 0xffffffd802587950 */ /* 0x000fea0003c3ffff */
        .weak           $__internal_1_$__cuda_sm10x_tcgen05_guardrail_trap_phase_invalid_during_alloc
        .type           $__internal_1_$__cuda_sm10x_tcgen05_guardrail_trap_phase_invalid_during_alloc,@function
        .size           $__internal_1_$__cuda_sm10x_tcgen05_guardrail_trap_phase_invalid_during_alloc,($__internal_2_$__cuda_sm10x_tcgen05_guardrail_trap_unallocated_columns_being_dealloced - $__internal_1_$__cuda_sm10x_tcgen05_guardrail_trap_phase_invalid_during_alloc)
$__internal_1_$__cuda_sm10x_tcgen05_guardrail_trap_phase_invalid_during_alloc:
[----:B------:R-:W-:Y:S05]  /*26a0*/  BPT.TRAP 0x1 ;  /* 0x000000040000795c */ /* 0x000fea0000300000 */
[----:B------:R-:W-:-:S04]  /*26b0*/  IMAD.MOV.U32 R3, RZ, RZ, 0x0 ;  /* 0x00000000ff037424 */ /* 0x000fc800078e00ff */
[----:B------:R-:W-:Y:S05]  /*26c0*/  RET.REL.NODEC R2 `(gluon_tcgen05) ;  /* 0xffffffd8024c7950 */ /* 0x000fea0003c3ffff */
        .weak           $__internal_2_$__cuda_sm10x_tcgen05_guardrail_trap_unallocated_columns_being_dealloced
        .type           $__internal_2_$__cuda_sm10x_tcgen05_guardrail_trap_unallocated_columns_being_dealloced,@function
        .size           $__internal_2_$__cuda_sm10x_tcgen05_guardrail_trap_unallocated_columns_being_dealloced,(.L_x_73 - $__internal_2_$__cuda_sm10x_tcgen05_guardrail_trap_unallocated_columns_being_dealloced)
$__internal_2_$__cuda_sm10x_tcgen05_guardrail_trap_unallocated_columns_being_dealloced:
[----:B------:R-:W-:Y:S05]  /*26d0*/  BPT.TRAP 0x1 ;  /* 0x000000040000795c */ /* 0x000fea0000300000 */
[----:B------:R-:W-:-:S04]  /*26e0*/  IMAD.MOV.U32 R3, RZ, RZ, 0x0 ;  /* 0x00000000ff037424 */ /* 0x000fc800078e00ff */
[----:B------:R-:W-:Y:S05]  /*26f0*/  RET.REL.NODEC R2 `(gluon_tcgen05) ;  /* 0xffffffd802407950 */ /* 0x000fea0003c3ffff */
.L_x_70:
[----:B------:R-:W-:-:S00]  /*2700*/  BRA `(.L_x_70) ;  /* 0xfffffffc00fc7947 */ /* 0x000fc0000383ffff */
[----:B------:R-:W-:-:S00]  /*2710*/  NOP ;  /* 0x0000000000007918 */ /* 0x000fc00000000000 */
        /* <DEDUP_REMOVED lines=14> */
.L_x_73:


//--------------------- .nv.shared.gluon_tcgen05  --------------------------
	.section	.nv.shared.gluon_tcgen05,"aw",@nobits
	.sectionflags	@""
	.align	16
	.zero		1024


//--------------------- .nv.shared.reserved.0     --------------------------
	.section	.nv.shared.reserved.0,"aw",@nobits
	.align	8
	.weak		__nv_reservedSMEM_offset_0_alias
	.size		__nv_reservedSMEM_offset_0_alias, 0, 64
	.other		__nv_reservedSMEM_offset_0_alias,@"STO_CUDA_RESERVED_SHARED STV_DEFAULT"
__nv_reservedSMEM_offset_0_alias:
	.zero		0
.nv.shared.reserved.0:
	.zero		64
	.weak		__nv_reservedSMEM_allocation_phase
	.type		__nv_reservedSMEM_allocation_phase,@object
	.size		__nv_reservedSMEM_allocation_phase,(.L_0 - __nv_reservedSMEM_allocation_phase)
__nv_reservedSMEM_allocation_phase:
	.zero		1
.L_0:
	.zero		7
	.weak		__nv_reservedSMEM_devtool_atexit_pc
	.type		__nv_reservedSMEM_devtool_atexit_pc,@object
	.size		__nv_reservedSMEM_devtool_atexit_pc,(__nv_reservedSMEM_allocation_mask - __nv_reservedSMEM_devtool_atexit_pc)
__nv_reservedSMEM_devtool_atexit_pc:
	.zero		8
	.weak		__nv_reservedSMEM_allocation_mask
	.type		__nv_reservedSMEM_allocation_mask,@object
	.size		__nv_reservedSMEM_allocation_mask,(.L_2 - __nv_reservedSMEM_allocation_mask)
__nv_reservedSMEM_allocation_mask:
	.zero		4
.L_2:


//--------------------- .nv.constant0.gluon_tcgen05 --------------------------
	.section	.nv.constant0.gluon_tcgen05,"a",@progbits
	.sectionflags	@""
	.align	4
.nv.constant0.gluon_tcgen05:
	.zero		976


//--------------------- SYMBOLS --------------------------

	.type		.nv.reservedSmem.offset0,@object
	.size		.nv.reservedSmem.offset0,0x4
	.type		.nv.reservedSmem.cap,@object
	.size		.nv.reservedSmem.cap,0x4
